def attn_fwd(
    Q,
    K,
    V,
    Out,
    Lse,
    sm_scale,
    stride_qz,
    stride_qh,
    stride_qm,
    stride_qk,
    stride_kz,
    stride_kh,
    stride_kn,
    stride_kk,
    stride_vz,
    stride_vh,
    stride_vn,
    stride_vk,
    stride_oz,
    stride_oh,
    stride_om,
    stride_ok,
    seqlen_q,
    seqlen_k,
    BLOCK_M: tl.constexpr,
    BLOCK_N: tl.constexpr,
    HEAD_DIM: tl.constexpr,
    CAUSAL: tl.constexpr,
):
    start_m = tl.program_id(0)
    off_hz = tl.program_id(1)
    q_off = off_hz * stride_qh
    k_off = off_hz * stride_kh
    v_off = off_hz * stride_vh
    offs_m = start_m * BLOCK_M + tl.arange(0, BLOCK_M)
    offs_d = tl.arange(0, HEAD_DIM)
    offs_n = tl.arange(0, BLOCK_N)
    q_ptrs = Q + q_off + offs_m[:, None] * stride_qm + offs_d[None, :] * stride_qk
    k_ptrs = K + k_off + offs_d[:, None] * stride_kk + offs_n[None, :] * stride_kn
    v_ptrs = V + v_off + offs_n[:, None] * stride_vn + offs_d[None, :] * stride_vk
    m_i = tl.full([BLOCK_M], float("-inf"), dtype=tl.float32)
    l_i = tl.zeros([BLOCK_M], dtype=tl.float32) + 1.0
    acc = tl.zeros([BLOCK_M, HEAD_DIM], dtype=tl.float32)
    q = tl.load(q_ptrs)
    acc, l_i, m_i = _attn_fwd_inner(
        acc,
        l_i,
        m_i,
        q,
        k_ptrs,
        v_ptrs,
        sm_scale,
        stride_kn,
        stride_vn,
        start_m,
        seqlen_k,
        BLOCK_M,
        BLOCK_N,
        HEAD_DIM,
        CAUSAL,
    )
    acc = acc / l_i[:, None]
    lse = m_i + tl.math.log2(l_i) / 1.4426950408889634
    o_ptrs = (
        Out
        + off_hz * stride_oh
        + offs_m[:, None] * stride_om
        + offs_d[None, :] * stride_ok
    )
    tl.store(o_ptrs, acc.to(Out.dtype.element_ty))
    tl.store(Lse + off_hz * seqlen_q + offs_m, lse)

# config = {"BLOCK_M": 64, "BLOCK_N": 16, "HEAD_DIM": 128, "arch": "sm_90", "causal": true, "dtype": "bf16", "num_stages": 2, "num_warps": 4}
# arch = sm_90


// ===== COMPILED SASS (sm_90a) =====

	.target	sm_90a

	.elftype	@"ET_EXEC"


//--------------------- .note.nv.tkinfo           --------------------------
	.section	.note.nv.tkinfo,"",@"SHT_NOTE"
	.sectionflags	@"SHF_NOTE_NV_TKINFO"
	.tkinfo
        /*0018*/ 	.word	0x00000002
        /*0030*/ 	.string	""
        /*0030*/ 	.string	"ptxas"
        /*0030*/ 	.string	"Cuda compilation tools, release 13.0, V13.0.88"
        /*0030*/ 	.string	"Build cuda_13.0.r13.0/compiler.36424714_0"
        /*0030*/ 	.string	"-v  -suppress-debug-info  -lineinfo  -arch sm_90a "



//--------------------- .note.nv.cuinfo           --------------------------
	.section	.note.nv.cuinfo,"",@"SHT_NOTE"
	.sectionflags	@"SHF_NOTE_NV_CUINFO"
        /*0018*/ 	.short	0x0002
        /*001a*/ 	.short	0x005a
        /*001c*/ 	.short	0x0082
	.zero		2


//--------------------- .nv.info                  --------------------------
	.section	.nv.info,"",@"SHT_CUDA_INFO"
	.align	4


	//----- nvinfo : EIATTR_REGCOUNT
	.align		4
        /*0000*/ 	.byte	0x04, 0x2f
        /*0002*/ 	.short	(.L_2 - .L_1)
	.align		4
.L_1:
        /*0004*/ 	.word	index@(attn_fwd)
        /*0008*/ 	.word	0x000000c8


	//----- nvinfo : EIATTR_FRAME_SIZE
	.align		4
.L_2:
        /*000c*/ 	.byte	0x04, 0x11
        /*000e*/ 	.short	(.L_4 - .L_3)
	.align		4
.L_3:
        /*0010*/ 	.word	index@(attn_fwd)
        /*0014*/ 	.word	0x00000000


	//----- nvinfo : EIATTR_MIN_STACK_SIZE
	.align		4
.L_4:
        /*0018*/ 	.byte	0x04, 0x12
        /*001a*/ 	.short	(.L_6 - .L_5)
	.align		4
.L_5:
        /*001c*/ 	.word	index@(attn_fwd)
        /*0020*/ 	.word	0x00000000
.L_6:


//--------------------- .nv.compat                --------------------------
	.section	.nv.compat,"",@"SHT_CUDA_COMPAT_INFO"
	.align	4
        /*0000*/ 	.byte	0x02, 0x09, 0x01, 0x00, 0x02, 0x02, 0x04, 0x00, 0x02, 0x05, 0x05, 0x00, 0x03, 0x07, 0x01, 0x01
        /*0010*/ 	.byte	0x02, 0x03, 0x00, 0x00, 0x02, 0x06, 0x01, 0x00, 0x04, 0x0b, 0x08, 0x00, 0x00, 0x00, 0x00, 0x00
        /*0020*/ 	.byte	0x00, 0x00, 0x00, 0x00


//--------------------- .nv.info.attn_fwd         --------------------------
	.section	.nv.info.attn_fwd,"",@"SHT_CUDA_INFO"
	.sectionflags	@""
	.align	4


	//----- nvinfo : EIATTR_CUDA_API_VERSION
	.align		4
        /*0000*/ 	.byte	0x04, 0x37
        /*0002*/ 	.short	(.L_8 - .L_7)
.L_7:
        /*0004*/ 	.word	0x00000082


	//----- nvinfo : EIATTR_KPARAM_INFO
	.align		4
.L_8:
        /*0008*/ 	.byte	0x04, 0x17
        /*000a*/ 	.short	(.L_10 - .L_9)
.L_9:
        /*000c*/ 	.word	0x00000000
        /*0010*/ 	.short	0x0019
        /*0012*/ 	.short	0x0080
        /*0014*/ 	.byte	0x00, 0xf4, 0x21, 0x00


	//----- nvinfo : EIATTR_KPARAM_INFO
	.align		4
.L_10:
        /*0018*/ 	.byte	0x04, 0x17
        /*001a*/ 	.short	(.L_12 - .L_11)
.L_11:
        /*001c*/ 	.word	0x00000000
        /*0020*/ 	.short	0x0018
        /*0022*/ 	.short	0x0078
        /*0024*/ 	.byte	0x00, 0xf4, 0x21, 0x00


	//----- nvinfo : EIATTR_KPARAM_INFO
	.align		4
.L_12:
        /*0028*/ 	.byte	0x04, 0x17
        /*002a*/ 	.short	(.L_14 - .L_13)
.L_13:
        /*002c*/ 	.word	0x00000000
        /*0030*/ 	.short	0x0017
        /*0032*/ 	.short	0x0070
        /*0034*/ 	.byte	0x00, 0xf0, 0x11, 0x00


	//----- nvinfo : EIATTR_KPARAM_INFO
	.align		4
.L_14:
        /*0038*/ 	.byte	0x04, 0x17
        /*003a*/ 	.short	(.L_16 - .L_15)
.L_15:
        /*003c*/ 	.word	0x00000000
        /*0040*/ 	.short	0x0016
        /*0042*/ 	.short	0x006c
        /*0044*/ 	.byte	0x00, 0xf0, 0x11, 0x00


	//----- nvinfo : EIATTR_KPARAM_INFO
	.align		4
.L_16:
        /*0048*/ 	.byte	0x04, 0x17
        /*004a*/ 	.short	(.L_18 - .L_17)
.L_17:
        /*004c*/ 	.word	0x00000000
        /*0050*/ 	.short	0x0015
        /*0052*/ 	.short	0x0068
        /*0054*/ 	.byte	0x00, 0xf0, 0x11, 0x00


	//----- nvinfo : EIATTR_KPARAM_INFO
	.align		4
.L_18:
        /*0058*/ 	.byte	0x04, 0x17
        /*005a*/ 	.short	(.L_20 - .L_19)
.L_19:
        /*005c*/ 	.word	0x00000000
        /*0060*/ 	.short	0x0014
        /*0062*/ 	.short	0x0064
        /*0064*/ 	.byte	0x00, 0xf0, 0x11, 0x00


	//----- nvinfo : EIATTR_KPARAM_INFO
	.align		4
.L_20:
        /*0068*/ 	.byte	0x04, 0x17
        /*006a*/ 	.short	(.L_22 - .L_21)
.L_21:
        /*006c*/ 	.word	0x00000000
        /*0070*/ 	.short	0x0013
        /*0072*/ 	.short	0x0060
        /*0074*/ 	.byte	0x00, 0xf0, 0x11, 0x00


	//----- nvinfo : EIATTR_KPARAM_INFO
	.align		4
.L_22:
        /*0078*/ 	.byte	0x04, 0x17
        /*007a*/ 	.short	(.L_24 - .L_23)
.L_23:
        /*007c*/ 	.word	0x00000000
        /*0080*/ 	.short	0x0012
        /*0082*/ 	.short	0x005c
        /*0084*/ 	.byte	0x00, 0xf0, 0x11, 0x00


	//----- nvinfo : EIATTR_KPARAM_INFO
	.align		4
.L_24:
        /*0088*/ 	.byte	0x04, 0x17
        /*008a*/ 	.short	(.L_26 - .L_25)
.L_25:
        /*008c*/ 	.word	0x00000000
        /*0090*/ 	.short	0x0011
        /*0092*/ 	.short	0x0058
        /*0094*/ 	.byte	0x00, 0xf0, 0x11, 0x00


	//----- nvinfo : EIATTR_KPARAM_INFO
	.align		4
.L_26:
        /*0098*/ 	.byte	0x04, 0x17
        /*009a*/ 	.short	(.L_28 - .L_27)
.L_27:
        /*009c*/ 	.word	0x00000000
        /*00a0*/ 	.short	0x0010
        /*00a2*/ 	.short	0x0054
        /*00a4*/ 	.byte	0x00, 0xf0, 0x11, 0x00


	//----- nvinfo : EIATTR_KPARAM_INFO
	.align		4
.L_28:
        /*00a8*/ 	.byte	0x04, 0x17
        /*00aa*/ 	.short	(.L_30 - .L_29)
.L_29:
        /*00ac*/ 	.word	0x00000000
        /*00b0*/ 	.short	0x000f
        /*00b2*/ 	.short	0x0050
        /*00b4*/ 	.byte	0x00, 0xf0, 0x11, 0x00


	//----- nvinfo : EIATTR_KPARAM_INFO
	.align		4
.L_30:
        /*00b8*/ 	.byte	0x04, 0x17
        /*00ba*/ 	.short	(.L_32 - .L_31)
.L_31:
        /*00bc*/ 	.word	0x00000000
        /*00c0*/ 	.short	0x000e
        /*00c2*/ 	.short	0x004c
        /*00c4*/ 	.byte	0x00, 0xf0, 0x11, 0x00


	//----- nvinfo : EIATTR_KPARAM_INFO
	.align		4
.L_32:
        /*00c8*/ 	.byte	0x04, 0x17
        /*00ca*/ 	.short	(.L_34 - .L_33)
.L_33:
        /*00cc*/ 	.word	0x00000000
        /*00d0*/ 	.short	0x000d
        /*00d2*/ 	.short	0x0048
        /*00d4*/ 	.byte	0x00, 0xf0, 0x11, 0x00


	//----- nvinfo : EIATTR_KPARAM_INFO
	.align		4
.L_34:
        /*00d8*/ 	.byte	0x04, 0x17
        /*00da*/ 	.short	(.L_36 - .L_35)
.L_35:
        /*00dc*/ 	.word	0x00000000
        /*00e0*/ 	.short	0x000c
        /*00e2*/ 	.short	0x0044
        /*00e4*/ 	.byte	0x00, 0xf0, 0x11, 0x00


	//----- nvinfo : EIATTR_KPARAM_INFO
	.align		4
.L_36:
        /*00e8*/ 	.byte	0x04, 0x17
        /*00ea*/ 	.short	(.L_38 - .L_37)
.L_37:
        /*00ec*/ 	.word	0x00000000
        /*00f0*/ 	.short	0x000b
        /*00f2*/ 	.short	0x0040
        /*00f4*/ 	.byte	0x00, 0xf0, 0x11, 0x00


	//----- nvinfo : EIATTR_KPARAM_INFO
	.align		4
.L_38:
        /*00f8*/ 	.byte	0x04, 0x17
        /*00fa*/ 	.short	(.L_40 - .L_39)
.L_39:
        /*00fc*/ 	.word	0x00000000
        /*0100*/ 	.short	0x000a
        /*0102*/ 	.short	0x003c
        /*0104*/ 	.byte	0x00, 0xf0, 0x11, 0x00


	//----- nvinfo : EIATTR_KPARAM_INFO
	.align		4
.L_40:
        /*0108*/ 	.byte	0x04, 0x17
        /*010a*/ 	.short	(.L_42 - .L_41)
.L_41:
        /*010c*/ 	.word	0x00000000
        /*0110*/ 	.short	0x0009
        /*0112*/ 	.short	0x0038
        /*0114*/ 	.byte	0x00, 0xf0, 0x11, 0x00


	//----- nvinfo : EIATTR_KPARAM_INFO
	.align		4
.L_42:
        /*0118*/ 	.byte	0x04, 0x17
        /*011a*/ 	.short	(.L_44 - .L_43)
.L_43:
        /*011c*/ 	.word	0x00000000
        /*0120*/ 	.short	0x0008
        /*0122*/ 	.short	0x0034
        /*0124*/ 	.byte	0x00, 0xf0, 0x11, 0x00


	//----- nvinfo : EIATTR_KPARAM_INFO
	.align		4
.L_44:
        /*0128*/ 	.byte	0x04, 0x17
        /*012a*/ 	.short	(.L_46 - .L_45)
.L_45:
        /*012c*/ 	.word	0x00000000
        /*0130*/ 	.short	0x0007
        /*0132*/ 	.short	0x0030
        /*0134*/ 	.byte	0x00, 0xf0, 0x11, 0x00


	//----- nvinfo : EIATTR_KPARAM_INFO
	.align		4
.L_46:
        /*0138*/ 	.byte	0x04, 0x17
        /*013a*/ 	.short	(.L_48 - .L_47)
.L_47:
        /*013c*/ 	.word	0x00000000
        /*0140*/ 	.short	0x0006
        /*0142*/ 	.short	0x002c
        /*0144*/ 	.byte	0x00, 0xf0, 0x11, 0x00


	//----- nvinfo : EIATTR_KPARAM_INFO
	.align		4
.L_48:
        /*0148*/ 	.byte	0x04, 0x17
        /*014a*/ 	.short	(.L_50 - .L_49)
.L_49:
        /*014c*/ 	.word	0x00000000
        /*0150*/ 	.short	0x0005
        /*0152*/ 	.short	0x0028
        /*0154*/ 	.byte	0x00, 0xf0, 0x11, 0x00


	//----- nvinfo : EIATTR_KPARAM_INFO
	.align		4
.L_50:
        /*0158*/ 	.byte	0x04, 0x17
        /*015a*/ 	.short	(.L_52 - .L_51)
.L_51:
        /*015c*/ 	.word	0x00000000
        /*0160*/ 	.short	0x0004
        /*0162*/ 	.short	0x0020
        /*0164*/ 	.byte	0x00, 0xf4, 0x21, 0x00


	//----- nvinfo : EIATTR_KPARAM_INFO
	.align		4
.L_52:
        /*0168*/ 	.byte	0x04, 0x17
        /*016a*/ 	.short	(.L_54 - .L_53)
.L_53:
        /*016c*/ 	.word	0x00000000
        /*0170*/ 	.short	0x0003
        /*0172*/ 	.short	0x0018
        /*0174*/ 	.byte	0x00, 0xf4, 0x21, 0x00


	//----- nvinfo : EIATTR_KPARAM_INFO
	.align		4
.L_54:
        /*0178*/ 	.byte	0x04, 0x17
        /*017a*/ 	.short	(.L_56 - .L_55)
.L_55:
        /*017c*/ 	.word	0x00000000
        /*0180*/ 	.short	0x0002
        /*0182*/ 	.short	0x0010
        /*0184*/ 	.byte	0x00, 0xf4, 0x21, 0x00


	//----- nvinfo : EIATTR_KPARAM_INFO
	.align		4
.L_56:
        /*0188*/ 	.byte	0x04, 0x17
        /*018a*/ 	.short	(.L_58 - .L_57)
.L_57:
        /*018c*/ 	.word	0x00000000
        /*0190*/ 	.short	0x0001
        /*0192*/ 	.short	0x0008
        /*0194*/ 	.byte	0x00, 0xf4, 0x21, 0x00


	//----- nvinfo : EIATTR_KPARAM_INFO
	.align		4
.L_58:
        /*0198*/ 	.byte	0x04, 0x17
        /*019a*/ 	.short	(.L_60 - .L_59)
.L_59:
        /*019c*/ 	.word	0x00000000
        /*01a0*/ 	.short	0x0000
        /*01a2*/ 	.short	0x0000
        /*01a4*/ 	.byte	0x00, 0xf4, 0x21, 0x00


	//----- nvinfo : EIATTR_SPARSE_MMA_MASK
	.align		4
.L_60:
        /*01a8*/ 	.byte	0x03, 0x50
        /*01aa*/ 	.short	0x0000


	//----- nvinfo : EIATTR_MAXREG_COUNT
	.align		4
        /*01ac*/ 	.byte	0x03, 0x1b
        /*01ae*/ 	.short	0x00ff


	//----- nvinfo : EIATTR_NUM_BARRIERS
	.align		4
        /*01b0*/ 	.byte	0x02, 0x4c
        /*01b2*/ 	.byte	0x01
	.zero		1


	//----- nvinfo : EIATTR_MERCURY_ISA_VERSION
	.align		4
        /*01b4*/ 	.byte	0x03, 0x5f
        /*01b6*/ 	.short	0x0101


	//----- nvinfo : EIATTR_COOP_GROUP_MASK_REGIDS
	.align		4
        /*01b8*/ 	.byte	0x04, 0x29
        /*01ba*/ 	.short	(.L_62 - .L_61)


	//   ....[0]....
.L_61:
        /*01bc*/ 	.word	0xffffffff


	//   ....[1]....
        /*01c0*/ 	.word	0xffffffff


	//   ....[2]....
        /*01c4*/ 	.word	0xffffffff


	//   ....[3]....
        /*01c8*/ 	.word	0xffffffff


	//   ....[4]....
        /*01cc*/ 	.word	0xffffffff


	//   ....[5]....
        /*01d0*/ 	.word	0xffffffff


	//   ....[6]....
        /*01d4*/ 	.word	0xffffffff


	//   ....[7]....
        /*01d8*/ 	.word	0xffffffff


	//----- nvinfo : EIATTR_COOP_GROUP_INSTR_OFFSETS
	.align		4
.L_62:
        /*01dc*/ 	.byte	0x04, 0x28
        /*01de*/ 	.short	(.L_64 - .L_63)


	//   ....[0]....
.L_63:
        /*01e0*/ 	.word	0x00002cf0


	//   ....[1]....
        /*01e4*/ 	.word	0x00002e00


	//   ....[2]....
        /*01e8*/ 	.word	0x00002e10


	//   ....[3]....
        /*01ec*/ 	.word	0x00002e40


	//   ....[4]....
        /*01f0*/ 	.word	0x00003660


	//   ....[5]....
        /*01f4*/ 	.word	0x00003670


	//   ....[6]....
        /*01f8*/ 	.word	0x000036c0


	//   ....[7]....
        /*01fc*/ 	.word	0x000036d0


	//----- nvinfo : EIATTR_EXIT_INSTR_OFFSETS
	.align		4
.L_64:
        /*0200*/ 	.byte	0x04, 0x1c
        /*0202*/ 	.short	(.L_66 - .L_65)


	//   ....[0]....
.L_65:
        /*0204*/ 	.word	0x000064b0


	//   ....[1]....
        /*0208*/ 	.word	0x000064e0


	//----- nvinfo : EIATTR_REQNTID
	.align		4
.L_66:
        /*020c*/ 	.byte	0x04, 0x10
        /*020e*/ 	.short	(.L_68 - .L_67)
.L_67:
        /*0210*/ 	.word	0x00000080
        /*0214*/ 	.word	0x00000001
        /*0218*/ 	.word	0x00000001


	//----- nvinfo : EIATTR_CBANK_PARAM_SIZE
	.align		4
.L_68:
        /*021c*/ 	.byte	0x03, 0x19
        /*021e*/ 	.short	0x0088


	//----- nvinfo : EIATTR_PARAM_CBANK
	.align		4
        /*0220*/ 	.byte	0x04, 0x0a
        /*0222*/ 	.short	(.L_70 - .L_69)
	.align		4
.L_69:
        /*0224*/ 	.word	index@(.nv.constant0.attn_fwd)
        /*0228*/ 	.short	0x0210
        /*022a*/ 	.short	0x0088


	//----- nvinfo : EIATTR_SW_WAR
	.align		4
.L_70:
        /*022c*/ 	.byte	0x04, 0x36
        /*022e*/ 	.short	(.L_72 - .L_71)
.L_71:
        /*0230*/ 	.word	0x00000008
.L_72:


//--------------------- .nv.callgraph             --------------------------
	.section	.nv.callgraph,"",@"SHT_CUDA_CALLGRAPH"
	.align	4
	.sectionentsize	8
	.align		4
        /*0000*/ 	.word	0x00000000
	.align		4
        /*0004*/ 	.word	0xffffffff
	.align		4
        /*0008*/ 	.word	0x00000000
	.align		4
        /*000c*/ 	.word	0xfffffffe
	.align		4
        /*0010*/ 	.word	0x00000000
	.align		4
        /*0014*/ 	.word	0xfffffffd
	.align		4
        /*0018*/ 	.word	0x00000000
	.align		4
        /*001c*/ 	.word	0xfffffffc


//--------------------- .nv.constant4             --------------------------
	.section	.nv.constant4,"a",@progbits
	.align	8
	.align		8
.nv.constant4:
        /*0000*/ 	.dword	_$_str


//--------------------- .text.attn_fwd            --------------------------
	.section	.text.attn_fwd,"ax",@progbits
	.align	128
        .global         attn_fwd
        .type           attn_fwd,@function
        .size           attn_fwd,(.L_x_3 - attn_fwd)
        .other          attn_fwd,@"STO_CUDA_ENTRY STV_DEFAULT"
attn_fwd:
.text.attn_fwd:
[----:B------:R-:W-:Y:S01]  /*0000*/  LDC R1, c[0x0][0x28] ;  /* 0x00000a00ff017b82 */ /* 0x000fe20000000800 */
[----:B------:R-:W0:Y:S07]  /*0010*/  S2R R7, SR_CTAID.X ;  /* 0x0000000000077919 */ /* 0x000e2e0000002500 */
[----:B------:R-:W1:Y:S01]  /*0020*/  S2UR UR7, SR_CTAID.Y ;  /* 0x00000000000779c3 */ /* 0x000e620000002600 */
[----:B------:R-:W-:Y:S01]  /*0030*/  ULDC.64 UR4, c[0x0][0x240] ;  /* 0x0000900000047ab9 */ /* 0x000fe20000000a00 */
[----:B------:R-:W-:Y:S01]  /*0040*/  ULDC.64 UR18, c[0x0][0x208] ;  /* 0x0000820000127ab9 */ /* 0x000fe20000000a00 */
[----:B------:R-:W2:Y:S05]  /*0050*/  S2R R2, SR_TID.X ;  /* 0x0000000000027919 */ /* 0x000eaa0000002100 */
[----:B------:R-:W3:Y:S08]  /*0060*/  LDC R10, c[0x0][0x248] ;  /* 0x00009200ff0a7b82 */ /* 0x000ef00000000800 */
[----:B------:R-:W4:Y:S01]  /*0070*/  LDC.64 R12, c[0x0][0x210] ;  /* 0x00008400ff0c7b82 */ /* 0x000f220000000a00 */
[----:B-1----:R-:W-:-:S04]  /*0080*/  UIMAD UR4, UR7, UR4, URZ ;  /* 0x00000004070472a4 */ /* 0x002fc8000f8e023f */
[----:B------:R-:W-:Y:S01]  /*0090*/  USHF.L.U32 UR6, UR4, 0x1, URZ ;  /* 0x0000000104067899 */ /* 0x000fe2000800063f */
[----:B0-----:R-:W-:Y:S01]  /*00a0*/  IMAD.SHL.U32 R7, R7, 0x40, RZ ;  /* 0x0000004007077824 */ /* 0x001fe200078e00ff */
[----:B--2---:R-:W-:-:S04]  /*00b0*/  SHF.R.U32.HI R9, RZ, 0x6, R2 ;  /* 0x00000006ff097819 */ /* 0x004fc80000011602 */
[----:B------:R-:W-:Y:S02]  /*00c0*/  LOP3.LUT R0, R7, 0x3f, R2, 0xf8, !PT ;  /* 0x0000003f07007812 */ /* 0x000fe400078ef802 */
[----:B------:R-:W-:-:S03]  /*00d0*/  SGXT.U32 R9, R9, 0x1 ;  /* 0x000000010909781a */ /* 0x000fc60000000000 */
[----:B------:R-:W-:Y:S01]  /*00e0*/  IMAD R3, R0, UR5, RZ ;  /* 0x0000000500037c24 */ /* 0x000fe2000f8e02ff */
[----:B------:R-:W-:Y:S01]  /*00f0*/  UIMAD.WIDE UR4, UR4, 0x2, URZ ;  /* 0x00000002040478a5 */ /* 0x000fe2000f8e023f */
[----:B---3--:R-:W-:Y:S02]  /*0100*/  IMAD R9, R9, R10, RZ ;  /* 0x0000000a09097224 */ /* 0x008fe400078e02ff */
[C---:B------:R-:W-:Y:S02]  /*0110*/  IMAD.SHL.U32 R5, R3.reuse, 0x2, RZ ;  /* 0x0000000203057824 */ /* 0x040fe400078e00ff */
[----:B------:R-:W-:-:S03]  /*0120*/  IMAD.HI R6, R3, 0x2, RZ ;  /* 0x0000000203067827 */ /* 0x000fc600078e02ff */
[----:B----4-:R-:W-:Y:S01]  /*0130*/  IADD3 R4, P0, P1, R5, UR6, R12 ;  /* 0x0000000605047c10 */ /* 0x010fe2000f91e00c */
[----:B------:R-:W-:-:S03]  /*0140*/  IMAD R5, R10, 0x2, R9 ;  /* 0x000000020a057824 */ /* 0x000fc600078e0209 */
[----:B------:R-:W-:Y:S01]  /*0150*/  IADD3.X R3, R6, UR5, R13, P0, P1 ;  /* 0x0000000506037c10 */ /* 0x000fe200087e240d */
[C---:B------:R-:W-:Y:S01]  /*0160*/  IMAD R11, R10.reuse, 0x2, R5 ;  /* 0x000000020a0b7824 */ /* 0x040fe200078e0205 */
[-C--:B------:R-:W-:Y:S02]  /*0170*/  LEA R12, P0, R9, R4.reuse, 0x1 ;  /* 0x00000004090c7211 */ /* 0x080fe400078008ff */
[-C--:B------:R-:W-:Y:S02]  /*0180*/  LEA R14, P1, R5, R4.reuse, 0x1 ;  /* 0x00000004050e7211 */ /* 0x080fe400078208ff */
[-C--:B------:R-:W-:Y:S01]  /*0190*/  LEA.HI.X.SX32 R13, R9, R3.reuse, 0x1, P0 ;  /* 0x00000003090d7211 */ /* 0x080fe200000f0eff */
[----:B------:R-:W-:Y:S01]  /*01a0*/  IMAD R9, R10, 0x2, R11 ;  /* 0x000000020a097824 */ /* 0x000fe200078e020b */
[----:B------:R-:W-:Y:S02]  /*01b0*/  LEA R16, P0, R11, R4, 0x1 ;  /* 0x000000040b107211 */ /* 0x000fe400078008ff */
[----:B------:R-:W-:-:S02]  /*01c0*/  LEA.HI.X.SX32 R15, R5, R3, 0x1, P1 ;  /* 0x00000003050f7211 */ /* 0x000fc400008f0eff */
[-C--:B------:R-:W-:Y:S01]  /*01d0*/  LEA.HI.X.SX32 R17, R11, R3.reuse, 0x1, P0 ;  /* 0x000000030b117211 */ /* 0x080fe200000f0eff */
[C---:B------:R-:W-:Y:S01]  /*01e0*/  IMAD R11, R10.reuse, 0x2, R9 ;  /* 0x000000020a0b7824 */ /* 0x040fe200078e0209 */
[-C--:B------:R-:W-:Y:S01]  /*01f0*/  LEA R18, P0, R9, R4.reuse, 0x1 ;  /* 0x0000000409127211 */ /* 0x080fe200078008ff */
[----:B------:R-:W2:Y:S02]  /*0200*/  LDG.E.U16 R5, desc[UR18][R12.64] ;  /* 0x000000120c057981 */ /* 0x000ea4000c1e1500 */
[C---:B------:R-:W-:Y:S01]  /*0210*/  IMAD R23, R10.reuse, 0x2, R11 ;  /* 0x000000020a177824 */ /* 0x040fe200078e020b */
[-C--:B------:R-:W-:Y:S01]  /*0220*/  LEA R20, P1, R11, R4.reuse, 0x1 ;  /* 0x000000040b147211 */ /* 0x080fe200078208ff */
[----:B------:R0:W3:Y:S01]  /*0230*/  LDG.E.U16 R6, desc[UR18][R14.64] ;  /* 0x000000120e067981 */ /* 0x0000e2000c1e1500 */
[-C--:B------:R-:W-:Y:S02]  /*0240*/  LEA.HI.X.SX32 R19, R9, R3.reuse, 0x1, P0 ;  /* 0x0000000309137211 */ /* 0x080fe400000f0eff */
[-C--:B------:R-:W-:Y:S01]  /*0250*/  LEA.HI.X.SX32 R21, R11, R3.reuse, 0x1, P1 ;  /* 0x000000030b157211 */ /* 0x080fe200008f0eff */
[C---:B------:R-:W-:Y:S01]  /*0260*/  IMAD R11, R10.reuse, 0x2, R23 ;  /* 0x000000020a0b7824 */ /* 0x040fe200078e0217 */
[CC--:B------:R-:W-:Y:S01]  /*0270*/  LEA R22, P0, R23.reuse, R4.reuse, 0x1 ;  /* 0x0000000417167211 */ /* 0x0c0fe200078008ff */
[----:B------:R1:W4:Y:S03]  /*0280*/  LDG.E.U16 R8, desc[UR18][R16.64] ;  /* 0x0000001210087981 */ /* 0x000326000c1e1500 */
[-C--:B------:R-:W-:Y:S01]  /*0290*/  LEA.HI.X.SX32 R23, R23, R3.reuse, 0x1, P0 ;  /* 0x0000000317177211 */ /* 0x080fe200000f0eff */
[C---:B0-----:R-:W-:Y:S01]  /*02a0*/  IMAD R15, R10.reuse, 0x2, R11 ;  /* 0x000000020a0f7824 */ /* 0x041fe200078e020b */
[CC--:B------:R-:W-:Y:S01]  /*02b0*/  LEA R12, P0, R11.reuse, R4.reuse, 0x1 ;  /* 0x000000040b0c7211 */ /* 0x0c0fe200078008ff */
[----:B------:R0:W5:Y:S03]  /*02c0*/  LDG.E.U16 R9, desc[UR18][R18.64] ;  /* 0x0000001212097981 */ /* 0x000166000c1e1500 */
[-C--:B------:R-:W-:Y:S01]  /*02d0*/  LEA.HI.X.SX32 R13, R11, R3.reuse, 0x1, P0 ;  /* 0x000000030b0d7211 */ /* 0x080fe200000f0eff */
[C---:B------:R-:W-:Y:S01]  /*02e0*/  IMAD R11, R10.reuse, 0x2, R15 ;  /* 0x000000020a0b7824 */ /* 0x040fe200078e020f */
[-C--:B------:R-:W-:Y:S01]  /*02f0*/  LEA R14, P0, R15, R4.reuse, 0x1 ;  /* 0x000000040f0e7211 */ /* 0x080fe200078008ff */
[----:B------:R-:W3:Y:S02]  /*0300*/  LDG.E.U16 R47, desc[UR18][R20.64] ;  /* 0x00000012142f7981 */ /* 0x000ee4000c1e1500 */
[----:B------:R-:W-:Y:S01]  /*0310*/  IMAD R25, R10, 0x2, R11 ;  /* 0x000000020a197824 */ /* 0x000fe200078e020b */
[----:B-1----:R-:W-:Y:S01]  /*0320*/  LEA R16, P1, R11, R4, 0x1 ;  /* 0x000000040b107211 */ /* 0x002fe200078208ff */
[----:B------:R1:W4:Y:S01]  /*0330*/  LDG.E.U16 R28, desc[UR18][R22.64] ;  /* 0x00000012161c7981 */ /* 0x000322000c1e1500 */
[----:B------:R-:W-:-:S02]  /*0340*/  LEA.HI.X.SX32 R15, R15, R3, 0x1, P0 ;  /* 0x000000030f0f7211 */ /* 0x000fc400000f0eff */
[-C--:B------:R-:W-:Y:S01]  /*0350*/  LEA.HI.X.SX32 R17, R11, R3.reuse, 0x1, P1 ;  /* 0x000000030b117211 */ /* 0x080fe200008f0eff */
[C---:B------:R-:W-:Y:S01]  /*0360*/  IMAD R11, R10.reuse, 0x2, R25 ;  /* 0x000000020a0b7824 */ /* 0x040fe200078e0219 */
[CC--:B0-----:R-:W-:Y:S01]  /*0370*/  LEA R18, P0, R25.reuse, R4.reuse, 0x1 ;  /* 0x0000000419127211 */ /* 0x0c1fe200078008ff */
[----:B------:R0:W5:Y:S03]  /*0380*/  LDG.E.U16 R30, desc[UR18][R12.64] ;  /* 0x000000120c1e7981 */ /* 0x000166000c1e1500 */
[-C--:B------:R-:W-:Y:S01]  /*0390*/  LEA.HI.X.SX32 R19, R25, R3.reuse, 0x1, P0 ;  /* 0x0000000319137211 */ /* 0x080fe200000f0eff */
[C---:B-1----:R-:W-:Y:S01]  /*03a0*/  IMAD R23, R10.reuse, 0x2, R11 ;  /* 0x000000020a177824 */ /* 0x042fe200078e020b */
[CC--:B------:R-:W-:Y:S01]  /*03b0*/  LEA R20, P0, R11.reuse, R4.reuse, 0x1 ;  /* 0x000000040b147211 */ /* 0x0c0fe200078008ff */
[----:B------:R1:W5:Y:S03]  /*03c0*/  LDG.E.U16 R32, desc[UR18][R14.64] ;  /* 0x000000120e207981 */ /* 0x000366000c1e1500 */
[-C--:B------:R-:W-:Y:S01]  /*03d0*/  LEA.HI.X.SX32 R21, R11, R3.reuse, 0x1, P0 ;  /* 0x000000030b157211 */ /* 0x080fe200000f0eff */
[C---:B------:R-:W-:Y:S01]  /*03e0*/  IMAD R11, R10.reuse, 0x2, R23 ;  /* 0x000000020a0b7824 */ /* 0x040fe200078e0217 */
[-C--:B0-----:R-:W-:Y:S01]  /*03f0*/  LEA R12, P0, R23, R4.reuse, 0x1 ;  /* 0x00000004170c7211 */ /* 0x081fe200078008ff */
[----:B------:R-:W4:Y:S02]  /*0400*/  LDG.E.U16 R49, desc[UR18][R16.64] ;  /* 0x0000001210317981 */ /* 0x000f24000c1e1500 */
[----:B------:R-:W-:Y:S01]  /*0410*/  IMAD R25, R10, 0x2, R11 ;  /* 0x000000020a197824 */ /* 0x000fe200078e020b */
[----:B------:R-:W-:Y:S01]  /*0420*/  LEA R22, P1, R11, R4, 0x1 ;  /* 0x000000040b167211 */ /* 0x000fe200078208ff */
[----:B------:R0:W5:Y:S01]  /*0430*/  LDG.E.U16 R34, desc[UR18][R18.64] ;  /* 0x0000001212227981 */ /* 0x000162000c1e1500 */
[----:B------:R-:W-:-:S02]  /*0440*/  LEA.HI.X.SX32 R13, R23, R3, 0x1, P0 ;  /* 0x00000003170d7211 */ /* 0x000fc400000f0eff */
[-C--:B------:R-:W-:Y:S01]  /*0450*/  LEA.HI.X.SX32 R23, R11, R3.reuse, 0x1, P1 ;  /* 0x000000030b177211 */ /* 0x080fe200008f0eff */
[C---:B------:R-:W-:Y:S01]  /*0460*/  IMAD R11, R10.reuse, 0x2, R25 ;  /* 0x000000020a0b7824 */ /* 0x040fe200078e0219 */
[CC--:B-1----:R-:W-:Y:S01]  /*0470*/  LEA R14, P0, R25.reuse, R4.reuse, 0x1 ;  /* 0x00000004190e7211 */ /* 0x0c2fe200078008ff */
[----:B------:R1:W5:Y:S03]  /*0480*/  LDG.E.U16 R36, desc[UR18][R20.64] ;  /* 0x0000001214247981 */ /* 0x000366000c1e1500 */
[-C--:B------:R-:W-:Y:S01]  /*0490*/  LEA.HI.X.SX32 R15, R25, R3.reuse, 0x1, P0 ;  /* 0x00000003190f7211 */ /* 0x080fe200000f0eff */
[C---:B0-----:R-:W-:Y:S01]  /*04a0*/  IMAD R19, R10.reuse, 0x2, R11 ;  /* 0x000000020a137824 */ /* 0x041fe200078e020b */
[CC--:B------:R-:W-:Y:S01]  /*04b0*/  LEA R16, P0, R11.reuse, R4.reuse, 0x1 ;  /* 0x000000040b107211 */ /* 0x0c0fe200078008ff */
[----:B------:R0:W5:Y:S03]  /*04c0*/  LDG.E.U16 R38, desc[UR18][R12.64] ;  /* 0x000000120c267981 */ /* 0x000166000c1e1500 */
[-C--:B------:R-:W-:Y:S01]  /*04d0*/  LEA.HI.X.SX32 R17, R11, R3.reuse, 0x1, P0 ;  /* 0x000000030b117211 */ /* 0x080fe200000f0eff */
[C---:B------:R-:W-:Y:S01]  /*04e0*/  IMAD R11, R10.reuse, 0x2, R19 ;  /* 0x000000020a0b7824 */ /* 0x040fe200078e0213 */
[-C--:B------:R-:W-:Y:S01]  /*04f0*/  LEA R18, P0, R19, R4.reuse, 0x1 ;  /* 0x0000000413127211 */ /* 0x080fe200078008ff */
[----:B------:R-:W5:Y:S02]  /*0500*/  LDG.E.U16 R40, desc[UR18][R14.64] ;  /* 0x000000120e287981 */ /* 0x000f64000c1e1500 */
[----:B------:R-:W-:Y:S01]  /*0510*/  IMAD R25, R10, 0x2, R11 ;  /* 0x000000020a197824 */ /* 0x000fe200078e020b */
[----:B-1----:R-:W-:Y:S01]  /*0520*/  LEA R20, P1, R11, R4, 0x1 ;  /* 0x000000040b147211 */ /* 0x002fe200078208ff */
[----:B------:R1:W5:Y:S01]  /*0530*/  LDG.E.U16 R51, desc[UR18][R22.64] ;  /* 0x0000001216337981 */ /* 0x000362000c1e1500 */
        /* <DEDUP_REMOVED lines=12> */
[----:B------:R0:W5:Y:S02]  /*0600*/  LDG.E.U16 R53, desc[UR18][R20.64] ;  /* 0x0000001214357981 */ /* 0x000164000c1e1500 */
[C---:B------:R-:W-:Y:S01]  /*0610*/  IMAD R25, R10.reuse, 0x2, R11 ;  /* 0x000000020a197824 */ /* 0x040fe200078e020b */
[-C--:B------:R-:W-:Y:S01]  /*0620*/  LEA R22, P1, R11, R4.reuse, 0x1 ;  /* 0x000000040b167211 */ /* 0x080fe200078208ff */
[----:B------:R0:W5:Y:S02]  /*0630*/  LDG.E.U16 R46, desc[UR18][R12.64] ;  /* 0x000000120c2e7981 */ /* 0x000164000c1e1500 */
[C---:B------:R-:W-:Y:S01]  /*0640*/  IMAD R27, R10.reuse, 0x2, R25 ;  /* 0x000000020a1b7824 */ /* 0x040fe200078e0219 */
[-C--:B------:R-:W-:Y:S01]  /*0650*/  LEA.HI.X.SX32 R17, R23, R3.reuse, 0x1, P0 ;  /* 0x0000000317117211 */ /* 0x080fe200000f0eff */
[----:B------:R0:W5:Y:S01]  /*0660*/  LDG.E.U16 R48, desc[UR18][R14.64] ;  /* 0x000000120e307981 */ /* 0x000162000c1e1500 */
[-C--:B------:R-:W-:Y:S01]  /*0670*/  LEA.HI.X.SX32 R23, R11, R3.reuse, 0x1, P1 ;  /* 0x000000030b177211 */ /* 0x080fe200008f0eff */
[C---:B------:R-:W-:Y:S01]  /*0680*/  IMAD R11, R10.reuse, 0x2, R27 ;  /* 0x000000020a0b7824 */ /* 0x040fe200078e021b */
[CC--:B-1----:R-:W-:Y:S01]  /*0690*/  LEA R18, P0, R25.reuse, R4.reuse, 0x1 ;  /* 0x0000000419127211 */ /* 0x0c2fe200078008ff */
[----:B------:R1:W5:Y:S02]  /*06a0*/  LDG.E.U16 R50, desc[UR18][R16.64] ;  /* 0x0000001210327981 */ /* 0x000364000c1e1500 */
[C---:B0-----:R-:W-:Y:S01]  /*06b0*/  IMAD R21, R10.reuse, 0x2, R11 ;  /* 0x000000020a157824 */ /* 0x041fe200078e020b */
[----:B------:R-:W-:Y:S01]  /*06c0*/  LEA.HI.X.SX32 R19, R25, R3, 0x1, P0 ;  /* 0x0000000319137211 */ /* 0x000fe200000f0eff */
[----:B------:R0:W5:Y:S01]  /*06d0*/  LDG.E.U16 R55, desc[UR18][R22.64] ;  /* 0x0000001216377981 */ /* 0x000162000c1e1500 */
[----:B------:R-:W-:Y:S01]  /*06e0*/  LEA R12, P0, R27, R4, 0x1 ;  /* 0x000000041b0c7211 */ /* 0x000fe200078008ff */
[----:B------:R-:W-:-:S02]  /*06f0*/  IMAD R25, R10, 0x2, R21 ;  /* 0x000000020a197824 */ /* 0x000fc400078e0215 */
[----:B------:R0:W5:Y:S01]  /*0700*/  LDG.E.U16 R52, desc[UR18][R18.64] ;  /* 0x0000001212347981 */ /* 0x000162000c1e1500 */
[----:B------:R-:W-:Y:S01]  /*0710*/  LEA.HI.X.SX32 R13, R27, R3, 0x1, P0 ;  /* 0x000000031b0d7211 */ /* 0x000fe200000f0eff */
[----:B------:R-:W-:Y:S01]  /*0720*/  IMAD R27, R10, 0x2, R25 ;  /* 0x000000020a1b7824 */ /* 0x000fe200078e0219 */
[----:B------:R-:W-:-:S03]  /*0730*/  LEA R14, P0, R11, R4, 0x1 ;  /* 0x000000040b0e7211 */ /* 0x000fc600078008ff */
[----:B------:R0:W5:Y:S01]  /*0740*/  LDG.E.U16 R54, desc[UR18][R12.64] ;  /* 0x000000120c367981 */ /* 0x000162000c1e1500 */
[----:B------:R-:W-:Y:S01]  /*0750*/  LEA.HI.X.SX32 R15, R11, R3, 0x1, P0 ;  /* 0x000000030b0f7211 */ /* 0x000fe200000f0eff */
[----:B------:R-:W-:Y:S01]  /*0760*/  IMAD R11, R10, 0x2, R27 ;  /* 0x000000020a0b7824 */ /* 0x000fe200078e021b */
[----:B-1----:R-:W-:-:S03]  /*0770*/  LEA R16, P0, R25, R4, 0x1 ;  /* 0x0000000419107211 */ /* 0x002fc600078008ff */
[C---:B0-----:R-:W-:Y:S01]  /*0780*/  IMAD R23, R10.reuse, 0x2, R11 ;  /* 0x000000020a177824 */ /* 0x041fe200078e020b */
[-C--:B------:R-:W-:Y:S01]  /*0790*/  LEA.HI.X.SX32 R17, R25, R3.reuse, 0x1, P0 ;  /* 0x0000000319117211 */ /* 0x080fe200000f0eff */
[----:B------:R0:W5:Y:S02]  /*07a0*/  LDG.E.U16 R56, desc[UR18][R14.64] ;  /* 0x000000120e387981 */ /* 0x000164000c1e1500 */
[C---:B------:R-:W-:Y:S01]  /*07b0*/  IMAD R25, R10.reuse, 0x2, R23 ;  /* 0x000000020a197824 */ /* 0x040fe200078e0217 */
[C---:B------:R-:W-:Y:S01]  /*07c0*/  LEA R18, P0, R27.reuse, R4, 0x1 ;  /* 0x000000041b127211 */ /* 0x040fe200078008ff */
[----:B------:R1:W5:Y:S02]  /*07d0*/  LDG.E.U16 R58, desc[UR18][R16.64] ;  /* 0x00000012103a7981 */ /* 0x000364000c1e1500 */
[----:B------:R-:W-:Y:S01]  /*07e0*/  IMAD R29, R10, 0x2, R25 ;  /* 0x000000020a1d7824 */ /* 0x000fe200078e0219 */
[----:B------:R-:W-:-:S03]  /*07f0*/  LEA.HI.X.SX32 R19, R27, R3, 0x1, P0 ;  /* 0x000000031b137211 */ /* 0x000fc600000f0eff */
[C---:B------:R-:W-:Y:S01]  /*0800*/  IMAD R27, R10.reuse, 0x2, R29 ;  /* 0x000000020a1b7824 */ /* 0x040fe200078e021d */
[C---:B------:R-:W-:Y:S01]  /*0810*/  LEA R12, P0, R11.reuse, R4, 0x1 ;  /* 0x000000040b0c7211 */ /* 0x040fe200078008ff */
[----:B------:R1:W5:Y:S02]  /*0820*/  LDG.E.U16 R59, desc[UR18][R18.64] ;  /* 0x00000012123b7981 */ /* 0x000364000c1e1500 */
[----:B------:R-:W-:Y:S01]  /*0830*/  IMAD R31, R10, 0x2, R27 ;  /* 0x000000020a1f7824 */ /* 0x000fe200078e021b */
[----:B------:R-:W-:-:S03]  /*0840*/  LEA.HI.X.SX32 R13, R11, R3, 0x1, P0 ;  /* 0x000000030b0d7211 */ /* 0x000fc600000f0eff */
[C---:B------:R-:W-:Y:S01]  /*0850*/  IMAD R11, R10.reuse, 0x2, R31 ;  /* 0x000000020a0b7824 */ /* 0x040fe200078e021f */
[CC--:B0-----:R-:W-:Y:S01]  /*0860*/  LEA R14, P0, R25.reuse, R4.reuse, 0x1 ;  /* 0x00000004190e7211 */ /* 0x0c1fe200078008ff */
[----:B------:R0:W5:Y:S02]  /*0870*/  LDG.E.U16 R60, desc[UR18][R12.64] ;  /* 0x000000120c3c7981 */ /* 0x000164000c1e1500 */
[C---:B------:R-:W-:Y:S01]  /*0880*/  IMAD R33, R10.reuse, 0x2, R11 ;  /* 0x000000020a217824 */ /* 0x040fe200078e020b */
[-C--:B------:R-:W-:Y:S02]  /*0890*/  LEA.HI.X.SX32 R15, R25, R3.reuse, 0x1, P0 ;  /* 0x00000003190f7211 */ /* 0x080fe400000f0eff */
[-C--:B-1----:R-:W-:Y:S01]  /*08a0*/  LEA R16, P0, R29, R4.reuse, 0x1 ;  /* 0x000000041d107211 */ /* 0x082fe200078008ff */
[C---:B------:R-:W-:Y:S01]  /*08b0*/  IMAD R25, R10.reuse, 0x2, R33 ;  /* 0x000000020a197824 */ /* 0x040fe200078e0221 */
[----:B------:R-:W-:Y:S01]  /*08c0*/  LEA R20, P1, R21, R4, 0x1 ;  /* 0x0000000415147211 */ /* 0x000fe200078208ff */
[----:B------:R-:W5:Y:S01]  /*08d0*/  LDG.E.U16 R62, desc[UR18][R14.64] ;  /* 0x000000120e3e7981 */ /* 0x000f62000c1e1500 */
[-C--:B------:R-:W-:Y:S01]  /*08e0*/  LEA.HI.X.SX32 R17, R29, R3.reuse, 0x1, P0 ;  /* 0x000000031d117211 */ /* 0x080fe200000f0eff */
[----:B------:R-:W-:Y:S01]  /*08f0*/  IMAD R29, R10, 0x2, R25 ;  /* 0x000000020a1d7824 */ /* 0x000fe200078e0219 */
[----:B------:R-:W-:-:S02]  /*0900*/  LEA.HI.X.SX32 R21, R21, R3, 0x1, P1 ;  /* 0x0000000315157211 */ /* 0x000fc400008f0eff */
[-C--:B------:R-:W-:Y:S01]  /*0910*/  LEA R22, P1, R23, R4.reuse, 0x1 ;  /* 0x0000000417167211 */ /* 0x080fe200078208ff */
[C---:B------:R-:W-:Y:S01]  /*0920*/  IMAD R35, R10.reuse, 0x2, R29 ;  /* 0x000000020a237824 */ /* 0x040fe200078e021d */
[-C--:B------:R-:W-:Y:S01]  /*0930*/  LEA R18, P0, R27, R4.reuse, 0x1 ;  /* 0x000000041b127211 */ /* 0x080fe200078008ff */
[----:B------:R1:W5:Y:S01]  /*0940*/  LDG.E.U16 R57, desc[UR18][R20.64] ;  /* 0x0000001214397981 */ /* 0x000362000c1e1500 */
[-C--:B------:R-:W-:Y:S02]  /*0950*/  LEA.HI.X.SX32 R23, R23, R3.reuse, 0x1, P1 ;  /* 0x0000000317177211 */ /* 0x080fe400008f0eff */
[-C--:B0-----:R-:W-:Y:S01]  /*0960*/  LEA R12, P1, R31, R4.reuse, 0x1 ;  /* 0x000000041f0c7211 */ /* 0x081fe200078208ff */
[----:B------:R0:W5:Y:S01]  /*0970*/  LDG.E.U16 R63, desc[UR18][R16.64] ;  /* 0x00000012103f7981 */ /* 0x000162000c1e1500 */
[-C--:B------:R-:W-:Y:S01]  /*0980*/  LEA.HI.X.SX32 R19, R27, R3.reuse, 0x1, P0 ;  /* 0x000000031b137211 */ /* 0x080fe200000f0eff */
[C---:B------:R-:W-:Y:S01]  /*0990*/  IMAD R27, R10.reuse, 0x2, R35 ;  /* 0x000000020a1b7824 */ /* 0x040fe200078e0223 */
[----:B------:R-:W-:Y:S01]  /*09a0*/  LEA.HI.X.SX32 R13, R31, R3, 0x1, P1 ;  /* 0x000000031f0d7211 */ /* 0x000fe200008f0eff */
[----:B------:R0:W5:Y:S01]  /*09b0*/  LDG.E.U16 R61, desc[UR18][R22.64] ;  /* 0x00000012163d7981 */ /* 0x000162000c1e1500 */
[----:B-1----:R-:W-:Y:S01]  /*09c0*/  LEA R20, P0, R11, R4, 0x1 ;  /* 0x000000040b147211 */ /* 0x002fe200078008ff */
[----:B------:R-:W-:-:S02]  /*09d0*/  IMAD R31, R10, 0x2, R27 ;  /* 0x000000020a1f7824 */ /* 0x000fc400078e021b */
[----:B------:R1:W5:Y:S01]  /*09e0*/  LDG.E.U16 R65, desc[UR18][R12.64] ;  /* 0x000000120c417981 */ /* 0x000362000c1e1500 */
[-C--:B------:R-:W-:Y:S01]  /*09f0*/  LEA.HI.X.SX32 R21, R11, R3.reuse, 0x1, P0 ;  /* 0x000000030b157211 */ /* 0x080fe200000f0eff */
[C---:B------:R-:W-:Y:S01]  /*0a00*/  IMAD R11, R10.reuse, 0x2, R31 ;  /* 0x000000020a0b7824 */ /* 0x040fe200078e021f */
[CC--:B------:R-:W-:Y:S01]  /*0a10*/  LEA R14, P0, R33.reuse, R4.reuse, 0x1 ;  /* 0x00000004210e7211 */ /* 0x0c0fe200078008ff */
[----:B------:R-:W5:Y:S03]  /*0a20*/  LDG.E.U16 R64, desc[UR18][R18.64] ;  /* 0x0000001212407981 */ /* 0x000f66000c1e1500 */
[-C--:B------:R-:W-:Y:S01]  /*0a30*/  LEA.HI.X.SX32 R15, R33, R3.reuse, 0x1, P0 ;  /* 0x00000003210f7211 */ /* 0x080fe200000f0eff */
[C---:B------:R-:W-:Y:S01]  /*0a40*/  IMAD R33, R10.reuse, 0x2, R11 ;  /* 0x000000020a217824 */ /* 0x040fe200078e020b */
[-C--:B0-----:R-:W-:Y:S01]  /*0a50*/  LEA R16, P0, R25, R4.reuse, 0x1 ;  /* 0x0000000419107211 */ /* 0x081fe200078008ff */
[----:B------:R0:W5:Y:S02]  /*0a60*/  LDG.E.U16 R66, desc[UR18][R20.64] ;  /* 0x0000001214427981 */ /* 0x000164000c1e1500 */
[C---:B------:R-:W-:Y:S01]  /*0a70*/  IMAD R37, R10.reuse, 0x2, R33 ;  /* 0x000000020a257824 */ /* 0x040fe200078e0221 */
[----:B------:R-:W-:Y:S01]  /*0a80*/  LEA R22, P1, R29, R4, 0x1 ;  /* 0x000000041d167211 */ /* 0x000fe200078208ff */
[----:B------:R0:W5:Y:S01]  /*0a90*/  LDG.E.U16 R67, desc[UR18][R14.64] ;  /* 0x000000120e437981 */ /* 0x000162000c1e1500 */
[-C--:B------:R-:W-:Y:S01]  /*0aa0*/  LEA.HI.X.SX32 R17, R25, R3.reuse, 0x1, P0 ;  /* 0x0000000319117211 */ /* 0x080fe200000f0eff */
[----:B------:R-:W-:Y:S01]  /*0ab0*/  IMAD R25, R10, 0x2, R37 ;  /* 0x000000020a197824 */ /* 0x000fe200078e0225 */
[----:B------:R-:W-:-:S02]  /*0ac0*/  LEA.HI.X.SX32 R23, R29, R3, 0x1, P1 ;  /* 0x000000031d177211 */ /* 0x000fc400008f0eff */
[-C--:B-1----:R-:W-:Y:S01]  /*0ad0*/  LEA R12, P0, R35, R4.reuse, 0x1 ;  /* 0x00000004230c7211 */ /* 0x082fe200078008ff */
[C---:B------:R-:W-:Y:S01]  /*0ae0*/  IMAD R29, R10.reuse, 0x2, R25 ;  /* 0x000000020a1d7824 */ /* 0x040fe200078e0219 */
[-C--:B0-----:R-:W-:Y:S01]  /*0af0*/  LEA R20, P1, R11, R4.reuse, 0x1 ;  /* 0x000000040b147211 */ /* 0x081fe200078208ff */
[----:B------:R0:W5:Y:S01]  /*0b00*/  LDG.E.U16 R68, desc[UR18][R16.64] ;  /* 0x0000001210447981 */ /* 0x000162000c1e1500 */
[-C--:B------:R-:W-:Y:S01]  /*0b10*/  LEA.HI.X.SX32 R13, R35, R3.reuse, 0x1, P0 ;  /* 0x00000003230d7211 */ /* 0x080fe200000f0eff */
[C---:B------:R-:W-:Y:S01]  /*0b20*/  IMAD R35, R10.reuse, 0x2, R29 ;  /* 0x000000020a237824 */ /* 0x040fe200078e021d */
[CC--:B------:R-:W-:Y:S01]  /*0b30*/  LEA R18, P0, R27.reuse, R4.reuse, 0x1 ;  /* 0x000000041b127211 */ /* 0x0c0fe200078008ff */
[----:B------:R-:W5:Y:S02]  /*0b40*/  LDG.E.U16 R69, desc[UR18][R22.64] ;  /* 0x0000001216457981 */ /* 0x000f64000c1e1500 */
[C---:B------:R-:W-:Y:S01]  /*0b50*/  IMAD R39, R10.reuse, 0x2, R35 ;  /* 0x000000020a277824 */ /* 0x040fe200078e0223 */
[-C--:B------:R-:W-:Y:S01]  /*0b60*/  LEA.HI.X.SX32 R19, R27, R3.reuse, 0x1, P0 ;  /* 0x000000031b137211 */ /* 0x080fe200000f0eff */
[----:B------:R1:W5:Y:S02]  /*0b70*/  LDG.E.U16 R70, desc[UR18][R12.64] ;  /* 0x000000120c467981 */ /* 0x000364000c1e1500 */
[C---:B------:R-:W-:Y:S01]  /*0b80*/  IMAD R41, R10.reuse, 0x2, R39 ;  /* 0x000000020a297824 */ /* 0x040fe200078e0227 */
[----:B------:R-:W-:Y:S01]  /*0b90*/  LEA R14, P0, R31, R4, 0x1 ;  /* 0x000000041f0e7211 */ /* 0x000fe200078008ff */
[----:B------:R-:W5:Y:S02]  /*0ba0*/  LDG.E.U16 R71, desc[UR18][R18.64] ;  /* 0x0000001212477981 */ /* 0x000f64000c1e1500 */
[----:B------:R-:W-:Y:S01]  /*0bb0*/  IMAD R27, R10, 0x2, R41 ;  /* 0x000000020a1b7824 */ /* 0x000fe200078e0229 */
[----:B------:R-:W-:-:S03]  /*0bc0*/  LEA.HI.X.SX32 R21, R11, R3, 0x1, P1 ;  /* 0x000000030b157211 */ /* 0x000fc600008f0eff */
[C---:B------:R-:W-:Y:S01]  /*0bd0*/  IMAD R11, R10.reuse, 0x2, R27 ;  /* 0x000000020a0b7824 */ /* 0x040fe200078e021b */
[-C--:B------:R-:W-:Y:S01]  /*0be0*/  LEA.HI.X.SX32 R15, R31, R3.reuse, 0x1, P0 ;  /* 0x000000031f0f7211 */ /* 0x080fe200000f0eff */
[----:B------:R-:W5:Y:S01]  /*0bf0*/  LDG.E.U16 R73, desc[UR18][R20.64] ;  /* 0x0000001214497981 */ /* 0x000f62000c1e1500 */
[CC--:B0-----:R-:W-:Y:S01]  /*0c00*/  LEA R16, P0, R33.reuse, R4.reuse, 0x1 ;  /* 0x0000000421107211 */ /* 0x0c1fe200078008ff */
[C---:B------:R-:W-:Y:S02]  /*0c10*/  IMAD R31, R10.reuse, 0x2, R11 ;  /* 0x000000020a1f7824 */ /* 0x040fe400078e020b */
[----:B------:R0:W5:Y:S01]  /*0c20*/  LDG.E.U16 R72, desc[UR18][R14.64] ;  /* 0x000000120e487981 */ /* 0x000162000c1e1500 */
[----:B------:R-:W-:Y:S01]  /*0c30*/  LEA.HI.X.SX32 R17, R33, R3, 0x1, P0 ;  /* 0x0000000321117211 */ /* 0x000fe200000f0eff */
[----:B------:R-:W-:Y:S01]  /*0c40*/  IMAD R33, R10, 0x2, R31 ;  /* 0x000000020a217824 */ /* 0x000fe200078e021f */
[----:B-1----:R-:W-:-:S03]  /*0c50*/  LEA R12, P0, R37, R4, 0x1 ;  /* 0x00000004250c7211 */ /* 0x002fc600078008ff */
[C---:B------:R-:W-:Y:S01]  /*0c60*/  IMAD R23, R10.reuse, 0x2, R33 ;  /* 0x000000020a177824 */ /* 0x040fe200078e0221 */
[-C--:B------:R-:W-:Y:S01]  /*0c70*/  LEA.HI.X.SX32 R13, R37, R3.reuse, 0x1, P0 ;  /* 0x00000003250d7211 */ /* 0x080fe200000f0eff */
[----:B------:R1:W5:Y:S02]  /*0c80*/  LDG.E.U16 R74, desc[UR18][R16.64] ;  /* 0x00000012104a7981 */ /* 0x000364000c1e1500 */
[C---:B------:R-:W-:Y:S01]  /*0c90*/  IMAD R37, R10.reuse, 0x2, R23 ;  /* 0x000000020a257824 */ /* 0x040fe200078e0217 */
[-C--:B0-----:R-:W-:Y:S01]  /*0ca0*/  LEA R14, P1, R29, R4.reuse, 0x1 ;  /* 0x000000041d0e7211 */ /* 0x081fe200078208ff */
[----:B------:R0:W5:Y:S01]  /*0cb0*/  LDG.E.U16 R75, desc[UR18][R12.64] ;  /* 0x000000120c4b7981 */ /* 0x000162000c1e1500 */
[-C--:B------:R-:W-:Y:S01]  /*0cc0*/  LEA R18, P0, R25, R4.reuse, 0x1 ;  /* 0x0000000419127211 */ /* 0x080fe200078008ff */
[C---:B------:R-:W-:Y:S01]  /*0cd0*/  IMAD R43, R10.reuse, 0x2, R37 ;  /* 0x000000020a2b7824 */ /* 0x040fe200078e0225 */
[-C--:B------:R-:W-:Y:S02]  /*0ce0*/  LEA.HI.X.SX32 R15, R29, R3.reuse, 0x1, P1 ;  /* 0x000000031d0f7211 */ /* 0x080fe400008f0eff */
[-C--:B------:R-:W-:Y:S01]  /*0cf0*/  LEA.HI.X.SX32 R19, R25, R3.reuse, 0x1, P0 ;  /* 0x0000000319137211 */ /* 0x080fe200000f0eff */
[C---:B------:R-:W-:Y:S01]  /*0d00*/  IMAD R29, R10.reuse, 0x2, R43 ;  /* 0x000000020a1d7824 */ /* 0x040fe200078e022b */
[CC--:B------:R-:W-:Y:S01]  /*0d10*/  LEA R20, P0, R35.reuse, R4.reuse, 0x1 ;  /* 0x0000000423147211 */ /* 0x0c0fe200078008ff */
[----:B------:R-:W5:Y:S02]  /*0d20*/  LDG.E.U16 R77, desc[UR18][R14.64] ;  /* 0x000000120e4d7981 */ /* 0x000f64000c1e1500 */
[C---:B------:R-:W-:Y:S01]  /*0d30*/  IMAD R25, R10.reuse, 0x2, R29 ;  /* 0x000000020a197824 */ /* 0x040fe200078e021d */
[-C--:B------:R-:W-:Y:S01]  /*0d40*/  LEA.HI.X.SX32 R21, R35, R3.reuse, 0x1, P0 ;  /* 0x0000000323157211 */ /* 0x080fe200000f0eff */
[----:B------:R-:W5:Y:S01]  /*0d50*/  LDG.E.U16 R76, desc[UR18][R18.64] ;  /* 0x00000012124c7981 */ /* 0x000f62000c1e1500 */
[-C--:B-1----:R-:W-:Y:S01]  /*0d60*/  LEA R16, P0, R39, R4.reuse, 0x1 ;  /* 0x0000000427107211 */ /* 0x082fe200078008ff */
[C---:B------:R-:W-:Y:S01]  /*0d70*/  IMAD R35, R10.reuse, 0x2, R25 ;  /* 0x000000020a237824 */ /* 0x040fe200078e0219 */
[-C--:B------:R-:W-:Y:S01]  /*0d80*/  LEA R22, P1, R23, R4.reuse, 0x1 ;  /* 0x0000000417167211 */ /* 0x080fe200078208ff */
[----:B------:R1:W5:Y:S01]  /*0d90*/  LDG.E.U16 R78, desc[UR18][R20.64] ;  /* 0x00000012144e7981 */ /* 0x000362000c1e1500 */
[----:B------:R-:W-:Y:S01]  /*0da0*/  LEA.HI.X.SX32 R17, R39, R3, 0x1, P0 ;  /* 0x0000000327117211 */ /* 0x000fe200000f0eff */
[----:B------:R-:W-:Y:S01]  /*0db0*/  IMAD R39, R10, 0x2, R35 ;  /* 0x000000020a277824 */ /* 0x000fe200078e0223 */
[----:B0-----:R-:W-:-:S03]  /*0dc0*/  LEA R12, P0, R27, R4, 0x1 ;  /* 0x000000041b0c7211 */ /* 0x001fc600078008ff */
[C---:B------:R-:W-:Y:S01]  /*0dd0*/  IMAD R45, R10.reuse, 0x2, R39 ;  /* 0x000000020a2d7824 */ /* 0x040fe200078e0227 */
[-C--:B------:R-:W-:Y:S01]  /*0de0*/  LEA.HI.X.SX32 R13, R27, R3.reuse, 0x1, P0 ;  /* 0x000000031b0d7211 */ /* 0x080fe200000f0eff */
[----:B------:R-:W5:Y:S01]  /*0df0*/  LDG.E.U16 R79, desc[UR18][R16.64] ;  /* 0x00000012104f7981 */ /* 0x000f62000c1e1500 */
[-C--:B------:R-:W-:Y:S01]  /*0e00*/  LEA R24, P0, R25, R4.reuse, 0x1 ;  /* 0x0000000419187211 */ /* 0x080fe200078008ff */
[----:B------:R-:W-:Y:S01]  /*0e10*/  IMAD R27, R10, 0x2, R45 ;  /* 0x000000020a1b7824 */ /* 0x000fe200078e022d */
[-C--:B------:R-:W-:Y:S01]  /*0e20*/  LEA.HI.X.SX32 R23, R23, R3.reuse, 0x1, P1 ;  /* 0x0000000317177211 */ /* 0x080fe200008f0eff */
[----:B------:R0:W5:Y:S01]  /*0e30*/  LDG.E.U16 R81, desc[UR18][R12.64] ;  /* 0x000000120c517981 */ /* 0x000162000c1e1500 */
[----:B------:R-:W-:Y:S02]  /*0e40*/  LEA.HI.X.SX32 R25, R25, R3, 0x1, P0 ;  /* 0x0000000319197211 */ /* 0x000fe400000f0eff */
[-C--:B-1----:R-:W-:Y:S01]  /*0e50*/  LEA R20, P1, R27, R4.reuse, 0x1 ;  /* 0x000000041b147211 */ /* 0x082fe200078208ff */
[----:B------:R-:W5:Y:S01]  /*0e60*/  LDG.E.U16 R83, desc[UR18][R22.64] ;  /* 0x0000001216537981 */ /* 0x000f62000c1e1500 */
[----:B------:R-:W-:-:S02]  /*0e70*/  LEA R14, P0, R11, R4, 0x1 ;  /* 0x000000040b0e7211 */ /* 0x000fc400078008ff */
[-C--:B------:R-:W-:Y:S01]  /*0e80*/  LEA.HI.X.SX32 R21, R27, R3.reuse, 0x1, P1 ;  /* 0x000000031b157211 */ /* 0x080fe200008f0eff */
[----:B------:R-:W5:Y:S01]  /*0e90*/  LDG.E.U16 R85, desc[UR18][R24.64] ;  /* 0x0000001218557981 */ /* 0x000f62000c1e1500 */
[-C--:B------:R-:W-:Y:S01]  /*0ea0*/  LEA.HI.X.SX32 R15, R11, R3.reuse, 0x1, P0 ;  /* 0x000000030b0f7211 */ /* 0x080fe200000f0eff */
[----:B------:R-:W-:Y:S01]  /*0eb0*/  IMAD R11, R10, 0x2, R27 ;  /* 0x000000020a0b7824 */ /* 0x000fe200078e021b */
[-C--:B------:R-:W-:Y:S01]  /*0ec0*/  LEA R18, P1, R37, R4.reuse, 0x1 ;  /* 0x0000000425127211 */ /* 0x080fe200078208ff */
[----:B------:R1:W5:Y:S01]  /*0ed0*/  LDG.E.U16 R87, desc[UR18][R20.64] ;  /* 0x0000001214577981 */ /* 0x000362000c1e1500 */
[-C--:B0-----:R-:W-:Y:S02]  /*0ee0*/  LEA R12, P0, R35, R4.reuse, 0x1 ;  /* 0x00000004230c7211 */ /* 0x081fe400078008ff */
[-C--:B------:R-:W-:Y:S02]  /*0ef0*/  LEA.HI.X.SX32 R19, R37, R3.reuse, 0x1, P1 ;  /* 0x0000000325137211 */ /* 0x080fe400008f0eff */
[----:B------:R-:W-:Y:S01]  /*0f00*/  LEA.HI.X.SX32 R13, R35, R3, 0x1, P0 ;  /* 0x00000003230d7211 */ /* 0x000fe200000f0eff */
[----:B------:R-:W5:Y:S01]  /*0f10*/  LDG.E.U16 R37, desc[UR18][R14.64] ;  /* 0x000000120e257981 */ /* 0x000f62000c1e1500 */
[----:B------:R-:W-:-:S02]  /*0f20*/  LEA R26, P1, R11, R4, 0x1 ;  /* 0x000000040b1a7211 */ /* 0x000fc400078208ff */
[-C--:B------:R-:W-:Y:S01]  /*0f30*/  LEA R16, P0, R31, R4.reuse, 0x1 ;  /* 0x000000041f107211 */ /* 0x080fe200078008ff */
[----:B------:R0:W5:Y:S01]  /*0f40*/  LDG.E.U16 R35, desc[UR18][R18.64] ;  /* 0x0000001212237981 */ /* 0x000162000c1e1500 */
[-C--:B------:R-:W-:Y:S01]  /*0f50*/  LEA.HI.X.SX32 R27, R11, R3.reuse, 0x1, P1 ;  /* 0x000000030b1b7211 */ /* 0x080fe200008f0eff */
[C---:B------:R-:W-:Y:S01]  /*0f60*/  IMAD R11, R10.reuse, 0x2, R11 ;  /* 0x000000020a0b7824 */ /* 0x040fe200078e020b */
[-C--:B------:R-:W-:Y:S01]  /*0f70*/  LEA.HI.X.SX32 R17, R31, R3.reuse, 0x1, P0 ;  /* 0x000000031f117211 */ /* 0x080fe200000f0eff */
[----:B------:R0:W5:Y:S01]  /*0f80*/  LDG.E.U16 R80, desc[UR18][R12.64] ;  /* 0x000000120c507981 */ /* 0x000162000c1e1500 */
[-C--:B-1----:R-:W-:Y:S02]  /*0f90*/  LEA R20, P1, R43, R4.reuse, 0x1 ;  /* 0x000000042b147211 */ /* 0x082fe400078208ff */
[----:B------:R-:W-:Y:S01]  /*0fa0*/  LEA R22, P0, R39, R4, 0x1 ;  /* 0x0000000427167211 */ /* 0x000fe200078008ff */
[----:B------:R-:W-:Y:S01]  /*0fb0*/  IMAD R24, R10, 0x2, R11 ;  /* 0x000000020a187824 */ /* 0x000fe200078e020b */
[-C--:B------:R-:W-:Y:S01]  /*0fc0*/  LEA.HI.X.SX32 R21, R43, R3.reuse, 0x1, P1 ;  /* 0x000000032b157211 */ /* 0x080fe200008f0eff */
[----:B------:R1:W5:Y:S01]  /*0fd0*/  LDG.E.U16 R25, desc[UR18][R16.64] ;  /* 0x0000001210197981 */ /* 0x000362000c1e1500 */
[----:B------:R-:W-:-:S02]  /*0fe0*/  LEA.HI.X.SX32 R23, R39, R3, 0x1, P0 ;  /* 0x0000000327177211 */ /* 0x000fc400000f0eff */
[-C--:B0-----:R-:W-:Y:S01]  /*0ff0*/  LEA R18, P1, R11, R4.reuse, 0x1 ;  /* 0x000000040b127211 */ /* 0x081fe200078208ff */
[----:B------:R0:W5:Y:S01]  /*1000*/  LDG.E.U16 R31, desc[UR18][R20.64] ;  /* 0x00000012141f7981 */ /* 0x000162000c1e1500 */
[-C--:B------:R-:W-:Y:S02]  /*1010*/  LEA R12, P0, R41, R4.reuse, 0x1 ;  /* 0x00000004290c7211 */ /* 0x080fe400078008ff */
[-C--:B------:R-:W-:Y:S01]  /*1020*/  LEA.HI.X.SX32 R19, R11, R3.reuse, 0x1, P1 ;  /* 0x000000030b137211 */ /* 0x080fe200008f0eff */
[----:B------:R-:W5:Y:S01]  /*1030*/  LDG.E.U16 R26, desc[UR18][R26.64] ;  /* 0x000000121a1a7981 */ /* 0x000f62000c1e1500 */
[----:B------:R-:W-:Y:S02]  /*1040*/  LEA.HI.X.SX32 R13, R41, R3, 0x1, P0 ;  /* 0x00000003290d7211 */ /* 0x000fe400000f0eff */
[-C--:B------:R-:W-:Y:S01]  /*1050*/  LEA R10, P0, R33, R4.reuse, 0x1 ;  /* 0x00000004210a7211 */ /* 0x080fe200078008ff */
[----:B------:R-:W5:Y:S01]  /*1060*/  LDG.E.U16 R22, desc[UR18][R22.64] ;  /* 0x0000001216167981 */ /* 0x000f62000c1e1500 */
[----:B------:R-:W-:-:S02]  /*1070*/  LEA R14, P1, R29, R4, 0x1 ;  /* 0x000000041d0e7211 */ /* 0x000fc400078208ff */
[-C--:B------:R-:W-:Y:S01]  /*1080*/  LEA.HI.X.SX32 R11, R33, R3.reuse, 0x1, P0 ;  /* 0x00000003210b7211 */ /* 0x080fe200000f0eff */
[----:B------:R-:W5:Y:S01]  /*1090*/  LDG.E.U16 R18, desc[UR18][R18.64] ;  /* 0x0000001212127981 */ /* 0x000f62000c1e1500 */
[-C--:B------:R-:W-:Y:S02]  /*10a0*/  LEA.HI.X.SX32 R15, R29, R3.reuse, 0x1, P1 ;  /* 0x000000031d0f7211 */ /* 0x080fe400008f0eff */
[CC--:B-1----:R-:W-:Y:S01]  /*10b0*/  LEA R16, P0, R45.reuse, R4.reuse, 0x1 ;  /* 0x000000042d107211 */ /* 0x0c2fe200078008ff */
[----:B------:R1:W5:Y:S01]  /*10c0*/  LDG.E.U16 R12, desc[UR18][R12.64] ;  /* 0x000000120c0c7981 */ /* 0x000362000c1e1500 */
[C---:B0-----:R-:W-:Y:S02]  /*10d0*/  LEA R20, P1, R24.reuse, R4, 0x1 ;  /* 0x0000000418147211 */ /* 0x041fe400078208ff */
[-C--:B------:R-:W-:Y:S01]  /*10e0*/  LEA.HI.X.SX32 R17, R45, R3.reuse, 0x1, P0 ;  /* 0x000000032d117211 */ /* 0x080fe200000f0eff */
[----:B------:R-:W5:Y:S01]  /*10f0*/  LDG.E.U16 R10, desc[UR18][R10.64] ;  /* 0x000000120a0a7981 */ /* 0x000f62000c1e1500 */
[----:B------:R-:W-:-:S03]  /*1100*/  LEA.HI.X.SX32 R21, R24, R3, 0x1, P1 ;  /* 0x0000000318157211 */ /* 0x000fc600008f0eff */
[----:B------:R-:W5:Y:S04]  /*1110*/  LDG.E.U16 R14, desc[UR18][R14.64] ;  /* 0x000000120e0e7981 */ /* 0x000f68000c1e1500 */
[----:B------:R-:W5:Y:S04]  /*1120*/  LDG.E.U16 R16, desc[UR18][R16.64] ;  /* 0x0000001210107981 */ /* 0x000f68000c1e1500 */
[----:B------:R-:W5:Y:S01]  /*1130*/  LDG.E.U16 R20, desc[UR18][R20.64] ;  /* 0x0000001214147981 */ /* 0x000f62000c1e1500 */
[----:B------:R-:W0:Y:S01]  /*1140*/  S2UR UR4, SR_CgaCtaId ;  /* 0x00000000000479c3 */ /* 0x000e220000008800 */
[----:B------:R-:W-:-:S02]  /*1150*/  LOP3.LUT R3, R2, 0x3f, RZ, 0xc0, !PT ;  /* 0x0000003f02037812 */ /* 0x000fc400078ec0ff */
[----:B------:R-:W-:Y:S01]  /*1160*/  SHF.R.S32.HI R146, RZ, 0x6, R2 ;  /* 0x00000006ff927819 */ /* 0x000fe20000011402 */
[----:B------:R-:W-:Y:S01]  /*1170*/  UMOV UR16, 0x400 ;  /* 0x0000040000107882 */ /* 0x000fe20000000000 */
[----:B------:R-:W-:Y:S02]  /*1180*/  VIADD R192, R7, 0x40 ;  /* 0x0000004007c07836 */ /* 0x000fe40000000000 */
[----:B-1----:R-:W-:Y:S01]  /*1190*/  IMAD.SHL.U32 R13, R3, 0x2, RZ ;  /* 0x00000002030d7824 */ /* 0x002fe200078e00ff */
[----:B------:R-:W-:Y:S02]  /*11a0*/  SGXT R146, R146, 0x1 ;  /* 0x000000019292781a */ /* 0x000fe40000000200 */
[----:B------:R-:W-:Y:S02]  /*11b0*/  ISETP.GE.AND P0, PT, R192, 0x1, PT ;  /* 0x00000001c000780c */ /* 0x000fe40003f06270 */
[----:B------:R-:W-:-:S04]  /*11c0*/  LOP3.LUT R146, R13, 0x90, R146, 0x78, !PT ;  /* 0x000000900d927812 */ /* 0x000fc800078e7892 */
[C---:B------:R-:W-:Y:S01]  /*11d0*/  LOP3.LUT R3, R146.reuse, 0x20, RZ, 0x3c, !PT ;  /* 0x0000002092037812 */ /* 0x040fe200078e3cff */
[----:B0-----:R-:W-:Y:S01]  /*11e0*/  ULEA UR16, UR4, UR16, 0x18 ;  /* 0x0000001004107291 */ /* 0x001fe2000f8ec03f */
[----:B------:R-:W-:-:S08]  /*11f0*/  LOP3.LUT R4, R146, 0x40, RZ, 0x3c, !PT ;  /* 0x0000004092047812 */ /* 0x000fd000078e3cff */
[----:B--2---:R0:W-:Y:S04]  /*1200*/  STS.U16 [R146+UR16], R5 ;  /* 0x0000000592007988 */ /* 0x0041e80008000410 */
[----:B---3--:R-:W-:Y:S04]  /*1210*/  STS.U16 [R146+UR16+0x400], R47 ;  /* 0x0004002f92007988 */ /* 0x008fe80008000410 */
[----:B----4-:R-:W-:Y:S01]  /*1220*/  STS.U16 [R146+UR16+0x800], R49 ;  /* 0x0008003192007988 */ /* 0x010fe20008000410 */
[----:B0-----:R-:W-:-:S03]  /*1230*/  LOP3.LUT R5, R146, 0x60, RZ, 0x3c, !PT ;  /* 0x0000006092057812 */ /* 0x001fc600078e3cff */
[----:B-----5:R-:W-:Y:S01]  /*1240*/  STS.U16 [R146+UR16+0xc00], R51 ;  /* 0x000c003392007988 */ /* 0x020fe20008000410 */
[----:B------:R-:W-:Y:S02]  /*1250*/  IMAD.MOV.U32 R147, RZ, RZ, 0x3f800000 ;  /* 0x3f800000ff937424 */ /* 0x000fe400078e00ff */
[----:B------:R-:W-:Y:S01]  /*1260*/  IMAD.SHL.U32 R150, R2, 0x2, RZ ;  /* 0x0000000202967824 */ /* 0x000fe200078e00ff */
[----:B------:R-:W-:Y:S04]  /*1270*/  STS.U16 [R146+UR16+0x1000], R53 ;  /* 0x0010003592007988 */ /* 0x000fe80008000410 */
        /* <DEDUP_REMOVED lines=27> */
[----:B------:R0:W-:Y:S04]  /*1430*/  STS.U16 [R4+UR16+0x200], R8 ;  /* 0x0002000804007988 */ /* 0x0001e80008000410 */
        /* <DEDUP_REMOVED lines=14> */
[----:B------:R2:W-:Y:S01]  /*1520*/  STS.U16 [R4+UR16+0x3e00], R18 ;  /* 0x003e001204007988 */ /* 0x0005e20008000410 */
[----:B0-----:R-:W-:-:S03]  /*1530*/  IMAD.MOV.U32 R8, RZ, RZ, 0x3f800000 ;  /* 0x3f800000ff087424 */ /* 0x001fc600078e00ff */
[----:B------:R-:W-:Y:S01]  /*1540*/  STS.U16 [R5+UR16+0x300], R9 ;  /* 0x0003000905007988 */ /* 0x000fe20008000410 */
[----:B------:R-:W-:-:S03]  /*1550*/  IMAD.MOV.U32 R3, RZ, RZ, -0x800000 ;  /* 0xff800000ff037424 */ /* 0x000fc600078e00ff */
[----:B------:R0:W-:Y:S01]  /*1560*/  STS.U16 [R5+UR16+0x700], R32 ;  /* 0x0007002005007988 */ /* 0x0001e20008000410 */
[----:B-1----:R-:W-:-:S03]  /*1570*/  CS2R R24, SRZ ;  /* 0x0000000000187805 */ /* 0x002fc6000001ff00 */
[----:B------:R1:W-:Y:S01]  /*1580*/  STS.U16 [R5+UR16+0xb00], R38 ;  /* 0x000b002605007988 */ /* 0x0003e20008000410 */
[----:B--2---:R-:W-:-:S03]  /*1590*/  IMAD.MOV.U32 R4, RZ, RZ, -0x800000 ;  /* 0xff800000ff047424 */ /* 0x004fc600078e00ff */
[----:B------:R2:W-:Y:S01]  /*15a0*/  STS.U16 [R5+UR16+0xf00], R44 ;  /* 0x000f002c05007988 */ /* 0x0005e20008000410 */
[----:B------:R-:W-:-:S03]  /*15b0*/  CS2R R26, SRZ ;  /* 0x00000000001a7805 */ /* 0x000fc6000001ff00 */
[----:B------:R3:W-:Y:S01]  /*15c0*/  STS.U16 [R5+UR16+0x1300], R50 ;  /* 0x0013003205007988 */ /* 0x0007e20008000410 */
[----:B------:R-:W-:-:S03]  /*15d0*/  CS2R R28, SRZ ;  /* 0x00000000001c7805 */ /* 0x000fc6000001ff00 */
[----:B------:R4:W-:Y:S01]  /*15e0*/  STS.U16 [R5+UR16+0x1700], R56 ;  /* 0x0017003805007988 */ /* 0x0009e20008000410 */
[----:B------:R-:W-:-:S03]  /*15f0*/  CS2R R30, SRZ ;  /* 0x00000000001e7805 */ /* 0x000fc6000001ff00 */
[----:B------:R5:W-:Y:S01]  /*1600*/  STS.U16 [R5+UR16+0x1b00], R60 ;  /* 0x001b003c05007988 */ /* 0x000be20008000410 */
[----:B0-----:R-:W-:-:S03]  /*1610*/  CS2R R32, SRZ ;  /* 0x0000000000207805 */ /* 0x001fc6000001ff00 */
[----:B------:R0:W-:Y:S01]  /*1620*/  STS.U16 [R5+UR16+0x1f00], R64 ;  /* 0x001f004005007988 */ /* 0x0001e20008000410 */
[----:B------:R-:W-:-:S03]  /*1630*/  CS2R R34, SRZ ;  /* 0x0000000000227805 */ /* 0x000fc6000001ff00 */
[----:B------:R0:W-:Y:S01]  /*1640*/  STS.U16 [R5+UR16+0x2300], R68 ;  /* 0x0023004405007988 */ /* 0x0001e20008000410 */
[----:B------:R-:W-:-:S03]  /*1650*/  CS2R R36, SRZ ;  /* 0x0000000000247805 */ /* 0x000fc6000001ff00 */
[----:B------:R0:W-:Y:S01]  /*1660*/  STS.U16 [R5+UR16+0x2700], R72 ;  /* 0x0027004805007988 */ /* 0x0001e20008000410 */
[----:B-1----:R-:W-:-:S03]  /*1670*/  CS2R R38, SRZ ;  /* 0x0000000000267805 */ /* 0x002fc6000001ff00 */
[----:B------:R1:W-:Y:S01]  /*1680*/  STS.U16 [R5+UR16+0x2b00], R76 ;  /* 0x002b004c05007988 */ /* 0x0003e20008000410 */
[----:B------:R-:W-:-:S03]  /*1690*/  CS2R R40, SRZ ;  /* 0x0000000000287805 */ /* 0x000fc6000001ff00 */
[----:B------:R-:W-:Y:S01]  /*16a0*/  STS.U16 [R5+UR16+0x2f00], R12 ;  /* 0x002f000c05007988 */ /* 0x000fe20008000410 */
[----:B------:R-:W-:-:S03]  /*16b0*/  CS2R R42, SRZ ;  /* 0x00000000002a7805 */ /* 0x000fc6000001ff00 */
[----:B------:R-:W-:Y:S01]  /*16c0*/  STS.U16 [R5+UR16+0x3300], R10 ;  /* 0x0033000a05007988 */ /* 0x000fe20008000410 */
[----:B--2---:R-:W-:-:S03]  /*16d0*/  CS2R R44, SRZ ;  /* 0x00000000002c7805 */ /* 0x004fc6000001ff00 */
[----:B------:R-:W-:Y:S01]  /*16e0*/  STS.U16 [R5+UR16+0x3700], R14 ;  /* 0x0037000e05007988 */ /* 0x000fe20008000410 */
[----:B------:R-:W-:-:S03]  /*16f0*/  CS2R R46, SRZ ;  /* 0x00000000002e7805 */ /* 0x000fc6000001ff00 */
[----:B------:R-:W-:Y:S01]  /*1700*/  STS.U16 [R5+UR16+0x3b00], R16 ;  /* 0x003b001005007988 */ /* 0x000fe20008000410 */
[----:B------:R-:W-:-:S03]  /*1710*/  CS2R R48, SRZ ;  /* 0x0000000000307805 */ /* 0x000fc6000001ff00 */
[----:B------:R2:W-:Y:S01]  /*1720*/  STS.U16 [R5+UR16+0x3f00], R20 ;  /* 0x003f001405007988 */ /* 0x0005e20008000410 */
[----:B---3--:R-:W-:Y:S02]  /*1730*/  CS2R R50, SRZ ;  /* 0x0000000000327805 */ /* 0x008fe4000001ff00 */
[----:B------:R-:W-:Y:S02]  /*1740*/  CS2R R52, SRZ ;  /* 0x0000000000347805 */ /* 0x000fe4000001ff00 */
[----:B------:R-:W-:Y:S02]  /*1750*/  CS2R R54, SRZ ;  /* 0x0000000000367805 */ /* 0x000fe4000001ff00 */
[----:B----4-:R-:W-:Y:S02]  /*1760*/  CS2R R56, SRZ ;  /* 0x0000000000387805 */ /* 0x010fe4000001ff00 */
[----:B------:R-:W-:Y:S02]  /*1770*/  CS2R R58, SRZ ;  /* 0x00000000003a7805 */ /* 0x000fe4000001ff00 */
[----:B-----5:R-:W-:-:S02]  /*1780*/  CS2R R60, SRZ ;  /* 0x00000000003c7805 */ /* 0x020fc4000001ff00 */
[----:B------:R-:W-:Y:S02]  /*1790*/  CS2R R62, SRZ ;  /* 0x00000000003e7805 */ /* 0x000fe4000001ff00 */
[----:B0-----:R-:W-:Y:S02]  /*17a0*/  CS2R R64, SRZ ;  /* 0x0000000000407805 */ /* 0x001fe4000001ff00 */
[----:B------:R-:W-:Y:S02]  /*17b0*/  CS2R R66, SRZ ;  /* 0x0000000000427805 */ /* 0x000fe4000001ff00 */
[----:B------:R-:W-:Y:S02]  /*17c0*/  CS2R R68, SRZ ;  /* 0x0000000000447805 */ /* 0x000fe4000001ff00 */
[----:B------:R-:W-:Y:S02]  /*17d0*/  CS2R R70, SRZ ;  /* 0x0000000000467805 */ /* 0x000fe4000001ff00 */
[----:B------:R-:W-:-:S02]  /*17e0*/  CS2R R72, SRZ ;  /* 0x0000000000487805 */ /* 0x000fc4000001ff00 */
[----:B------:R-:W-:Y:S02]  /*17f0*/  CS2R R74, SRZ ;  /* 0x00000000004a7805 */ /* 0x000fe4000001ff00 */
[----:B-1----:R-:W-:Y:S02]  /*1800*/  CS2R R76, SRZ ;  /* 0x00000000004c7805 */ /* 0x002fe4000001ff00 */
[----:B------:R-:W-:Y:S02]  /*1810*/  CS2R R78, SRZ ;  /* 0x00000000004e7805 */ /* 0x000fe4000001ff00 */
[----:B------:R-:W-:Y:S02]  /*1820*/  CS2R R80, SRZ ;  /* 0x0000000000507805 */ /* 0x000fe4000001ff00 */
[----:B------:R-:W-:Y:S02]  /*1830*/  CS2R R82, SRZ ;  /* 0x0000000000527805 */ /* 0x000fe4000001ff00 */
[----:B------:R-:W-:-:S02]  /*1840*/  CS2R R84, SRZ ;  /* 0x0000000000547805 */ /* 0x000fc4000001ff00 */
[----:B------:R-:W-:Y:S02]  /*1850*/  CS2R R86, SRZ ;  /* 0x0000000000567805 */ /* 0x000fe4000001ff00 */
[C---:B--2---:R-:W-:Y:S02]  /*1860*/  LOP3.LUT R5, R2.reuse, 0x7f, RZ, 0xc0, !PT ;  /* 0x0000007f02057812 */ /* 0x044fe400078ec0ff */
[----:B------:R-:W-:Y:S01]  /*1870*/  LOP3.LUT R6, R2, 0x40, RZ, 0xc0, !PT ;  /* 0x0000004002067812 */ /* 0x000fe200078ec0ff */
[----:B------:R-:W-:Y:S06]  /*1880*/  @!P0 BRA `(.L_x_0) ;  /* 0x0000001c00cc8947 */ /* 0x000fec0003800000 */
[----:B------:R-:W0:Y:S01]  /*1890*/  LDC R23, c[0x0][0x268] ;  /* 0x00009a00ff177b82 */ /* 0x000e220000000800 */
[--C-:B------:R-:W-:Y:S01]  /*18a0*/  SHF.R.U32.HI R3, RZ, 0x4, R2.reuse ;  /* 0x00000004ff037819 */ /* 0x100fe20000011602 */
[----:B------:R-:W-:Y:S01]  /*18b0*/  ULDC UR4, c[0x0][0x258] ;  /* 0x0000960000047ab9 */ /* 0x000fe20000000800 */
[--C-:B------:R-:W-:Y:S01]  /*18c0*/  SHF.R.U32.HI R15, RZ, 0x2, R2.reuse ;  /* 0x00000002ff0f7819 */ /* 0x100fe20000011602 */
[----:B------:R-:W-:Y:S01]  /*18d0*/  IMAD R4, R5, UR4, RZ ;  /* 0x0000000405047c24 */ /* 0x000fe2000f8e02ff */
[----:B------:R-:W-:Y:S01]  /*18e0*/  SGXT.U32 R3, R3, 0x3 ;  /* 0x000000030303781a */ /* 0x000fe20000000000 */
[----:B------:R-:W-:Y:S01]  /*18f0*/  ULDC.64 UR4, c[0x0][0x218] ;  /* 0x0000860000047ab9 */ /* 0x000fe20000000a00 */
[----:B------:R-:W-:Y:S01]  /*1900*/  SHF.R.U32.HI R12, RZ, 0x1, R2 ;  /* 0x00000001ff0c7819 */ /* 0x000fe20000011602 */
[----:B------:R-:W1:Y:S01]  /*1910*/  LDC.64 R10, c[0x0][0x250] ;  /* 0x00009400ff0a7b82 */ /* 0x000e620000000a00 */
[----:B------:R-:W-:Y:S01]  /*1920*/  SGXT.U32 R15, R15, 0x3 ;  /* 0x000000030f0f781a */ /* 0x000fe20000000000 */
[----:B------:R-:W-:Y:S01]  /*1930*/  ULDC.64 UR8, c[0x0][0x220] ;  /* 0x0000880000087ab9 */ /* 0x000fe20000000a00 */
[----:B------:R-:W-:Y:S01]  /*1940*/  USHF.R.U32.HI UR12, URZ, 0x4, UR16 ;  /* 0x000000043f0c7899 */ /* 0x000fe20008011610 */
[----:B------:R-:W-:Y:S01]  /*1950*/  LOP3.LUT R150, R150, 0x6, RZ, 0xc0, !PT ;  /* 0x0000000696967812 */ /* 0x000fe200078ec0ff */
[----:B------:R-:W-:Y:S01]  /*1960*/  UMOV UR6, URZ ;  /* 0x0000003f00067c82 */ /* 0x000fe20008000000 */
[----:B------:R-:W-:Y:S01]  /*1970*/  LOP3.LUT R148, R15, 0x30, R12, 0xf8, !PT ;  /* 0x000000300f947812 */ /* 0x000fe200078ef80c */
[----:B------:R-:W-:Y:S01]  /*1980*/  USGXT.U32 UR12, UR12, 0xe ;  /* 0x0000000e0c0c789a */ /* 0x000fe20008000000 */
[----:B------:R-:W2:Y:S01]  /*1990*/  LDC.64 R8, c[0x0][0x260] ;  /* 0x00009800ff087b82 */ /* 0x000ea20000000a00 */
[----:B------:R-:W-:Y:S01]  /*19a0*/  LOP3.LUT R12, R2, 0xf, RZ, 0xc0, !PT ;  /* 0x0000000f020c7812 */ /* 0x000fe200078ec0ff */
[----:B------:R-:W-:Y:S01]  /*19b0*/  IMAD.MOV.U32 R151, RZ, RZ, -0x800000 ;  /* 0xff800000ff977424 */ /* 0x000fe200078e00ff */
[----:B------:R-:W-:Y:S01]  /*19c0*/  LOP3.LUT R148, R148, R7, RZ, 0xfc, !PT ;  /* 0x0000000794947212 */ /* 0x000fe200078efcff */
[----:B------:R-:W-:Y:S01]  /*19d0*/  IMAD.MOV.U32 R153, RZ, RZ, RZ ;  /* 0x000000ffff997224 */ /* 0x000fe200078e00ff */
[----:B------:R-:W-:Y:S01]  /*19e0*/  CS2R R24, SRZ ;  /* 0x0000000000187805 */ /* 0x000fe2000001ff00 */
[----:B------:R-:W-:Y:S01]  /*19f0*/  IMAD.MOV.U32 R155, RZ, RZ, RZ ;  /* 0x000000ffff9b7224 */ /* 0x000fe200078e00ff */
[----:B------:R-:W-:Y:S01]  /*1a00*/  CS2R R26, SRZ ;  /* 0x00000000001a7805 */ /* 0x000fe2000001ff00 */
[----:B0-----:R-:W-:Y:S01]  /*1a10*/  IMAD R14, R3, R23, RZ ;  /* 0x00000017030e7224 */ /* 0x001fe200078e02ff */
[----:B------:R-:W-:Y:S01]  /*1a20*/  CS2R R28, SRZ ;  /* 0x00000000001c7805 */ /* 0x000fe2000001ff00 */
[----:B------:R-:W-:Y:S01]  /*1a30*/  IMAD.MOV.U32 R152, RZ, RZ, -0x800000 ;  /* 0xff800000ff987424 */ /* 0x000fe200078e00ff */
[----:B------:R-:W-:Y:S01]  /*1a40*/  CS2R R30, SRZ ;  /* 0x00000000001e7805 */ /* 0x000fe2000001ff00 */
[----:B------:R-:W-:Y:S01]  /*1a50*/  IMAD R16, R23, 0x8, R14 ;  /* 0x0000000817107824 */ /* 0x000fe200078e020e */
[----:B------:R-:W-:Y:S01]  /*1a60*/  CS2R R32, SRZ ;  /* 0x0000000000207805 */ /* 0x000fe2000001ff00 */
[----:B------:R-:W-:Y:S01]  /*1a70*/  IMAD.MOV.U32 R147, RZ, RZ, 0x3f800000 ;  /* 0x3f800000ff937424 */ /* 0x000fe200078e00ff */
[----:B------:R-:W-:Y:S01]  /*1a80*/  CS2R R34, SRZ ;  /* 0x0000000000227805 */ /* 0x000fe2000001ff00 */
[----:B-1----:R-:W-:Y:S01]  /*1a90*/  IMAD R3, R10, UR7, RZ ;  /* 0x000000070a037c24 */ /* 0x002fe2000f8e02ff */
[----:B------:R-:W-:Y:S01]  /*1aa0*/  CS2R R36, SRZ ;  /* 0x0000000000247805 */ /* 0x000fe2000001ff00 */
[----:B------:R-:W-:Y:S01]  /*1ab0*/  IMAD R10, R6, 0x20, R13 ;  /* 0x00000020060a7824 */ /* 0x000fe200078e020d */
[----:B------:R-:W-:Y:S01]  /*1ac0*/  CS2R R38, SRZ ;  /* 0x0000000000267805 */ /* 0x000fe2000001ff00 */
[----:B------:R-:W-:Y:S01]  /*1ad0*/  IMAD.SHL.U32 R13, R4, 0x2, RZ ;  /* 0x00000002040d7824 */ /* 0x000fe200078e00ff */
[----:B------:R-:W-:Y:S01]  /*1ae0*/  CS2R R40, SRZ ;  /* 0x0000000000287805 */ /* 0x000fe2000001ff00 */
[----:B------:R-:W-:Y:S01]  /*1af0*/  IMAD.SHL.U32 R6, R3, 0x2, RZ ;  /* 0x0000000203067824 */ /* 0x000fe200078e00ff */
[----:B------:R-:W-:Y:S01]  /*1b00*/  CS2R R42, SRZ ;  /* 0x00000000002a7805 */ /* 0x000fe2000001ff00 */
[----:B------:R-:W-:Y:S01]  /*1b10*/  IMAD R17, R23, 0x8, R16 ;  /* 0x0000000817117824 */ /* 0x000fe200078e0210 */
[----:B------:R-:W-:Y:S01]  /*1b20*/  CS2R R44, SRZ ;  /* 0x00000000002c7805 */ /* 0x000fe2000001ff00 */
[----:B--2---:R-:W-:Y:S01]  /*1b30*/  IMAD R8, R8, UR7, RZ ;  /* 0x0000000708087c24 */ /* 0x004fe2000f8e02ff */
[----:B------:R-:W-:Y:S01]  /*1b40*/  IADD3 R6, P0, P1, R13, UR4, R6 ;  /* 0x000000040d067c10 */ /* 0x000fe2000f91e006 */
[C---:B------:R-:W-:Y:S01]  /*1b50*/  IMAD R18, R23.reuse, 0x8, R17 ;  /* 0x0000000817127824 */ /* 0x040fe200078e0211 */
[----:B------:R-:W-:Y:S01]  /*1b60*/  CS2R R46, SRZ ;  /* 0x00000000002e7805 */ /* 0x000fe2000001ff00 */
[----:B------:R-:W-:Y:S01]  /*1b70*/  IMAD R13, R12, R9, RZ ;  /* 0x000000090c0d7224 */ /* 0x000fe200078e02ff */
        /* <DEDUP_REMOVED lines=9> */
[----:B------:R-:W-:Y:S01]  /*1c10*/  IMAD.HI R4, R4, 0x2, RZ ;  /* 0x0000000204047827 */ /* 0x000fe200078e02ff */
[----:B------:R-:W-:Y:S01]  /*1c20*/  IADD3 R115, P2, P3, R15, UR8, R12 ;  /* 0x000000080f737c10 */ /* 0x000fe2000fb5e00c */
[----:B------:R-:W-:Y:S01]  /*1c30*/  UIADD3 UR8, UR16, 0x4000, URZ ;  /* 0x0000400010087890 */ /* 0x000fe2000fffe03f */
[----:B------:R-:W-:Y:S01]  /*1c40*/  CS2R R58, SRZ ;  /* 0x00000000003a7805 */ /* 0x000fe2000001ff00 */
[----:B------:R-:W-:Y:S01]  /*1c50*/  IMAD.HI R3, R3, 0x2, RZ ;  /* 0x0000000203037827 */ /* 0x000fe200078e02ff */
[----:B------:R-:W-:Y:S01]  /*1c60*/  CS2R R60, SRZ ;  /* 0x00000000003c7805 */ /* 0x000fe2000001ff00 */
[----:B------:R-:W-:Y:S01]  /*1c70*/  USHF.R.U32.HI UR8, URZ, 0x4, UR8 ;  /* 0x000000043f087899 */ /* 0x000fe20008011608 */
[----:B------:R-:W-:Y:S01]  /*1c80*/  CS2R R62, SRZ ;  /* 0x00000000003e7805 */ /* 0x000fe2000001ff00 */
[C---:B------:R-:W-:Y:S01]  /*1c90*/  IMAD R12, R23.reuse, 0x8, R20 ;  /* 0x00000008170c7824 */ /* 0x040fe200078e0214 */
[----:B------:R-:W-:Y:S01]  /*1ca0*/  IADD3.X R7, R4, UR5, R3, P0, P1 ;  /* 0x0000000504077c10 */ /* 0x000fe200087e2403 */
[----:B------:R-:W-:Y:S01]  /*1cb0*/  IMAD.HI R8, R8, 0x2, RZ ;  /* 0x0000000208087827 */ /* 0x000fe200078e02ff */
[-C--:B------:R-:W-:Y:S01]  /*1cc0*/  LEA R142, P1, R16, R115.reuse, 0x1 ;  /* 0x00000073108e7211 */ /* 0x080fe200078208ff */
[----:B------:R-:W-:Y:S01]  /*1cd0*/  USGXT.U32 UR14, UR8, 0xe ;  /* 0x0000000e080e789a */ /* 0x000fe20008000000 */
[-C--:B------:R-:W-:Y:S01]  /*1ce0*/  LEA R144, P0, R14, R115.reuse, 0x1 ;  /* 0x000000730e907211 */ /* 0x080fe200078008ff */
[----:B------:R-:W-:Y:S01]  /*1cf0*/  IMAD R3, R23, 0x8, R12 ;  /* 0x0000000817037824 */ /* 0x000fe200078e020c */
[----:B------:R-:W-:Y:S01]  /*1d00*/  UIADD3 UR8, UP0, UR12, 0x80, URZ ;  /* 0x000000800c087890 */ /* 0x000fe2000ff1e03f */
[----:B------:R-:W-:Y:S01]  /*1d10*/  IMAD.HI R13, R13, 0x2, RZ ;  /* 0x000000020d0d7827 */ /* 0x000fe200078e02ff */
[----:B------:R-:W-:Y:S01]  /*1d20*/  UIADD3 UR10, UP1, UR14, 0x2, URZ ;  /* 0x000000020e0a7890 */ /* 0x000fe2000ff3e03f */
[----:B------:R-:W-:Y:S01]  /*1d30*/  CS2R R64, SRZ ;  /* 0x0000000000407805 */ /* 0x000fe2000001ff00 */
[----:B------:R-:W-:Y:S01]  /*1d40*/  UMOV UR5, URZ ;  /* 0x0000003f00057c82 */ /* 0x000fe20008000000 */
[----:B------:R-:W-:Y:S01]  /*1d50*/  IMAD R4, R23, 0x8, R3 ;  /* 0x0000000817047824 */ /* 0x000fe200078e0203 */
[----:B------:R-:W-:Y:S01]  /*1d60*/  IADD3.X R21, R13, UR9, R8, P2, P3 ;  /* 0x000000090d157c10 */ /* 0x000fe200097e6408 */
[----:B------:R-:W-:Y:S01]  /*1d70*/  IMAD R113, R11, 0x12, RZ ;  /* 0x000000120b717824 */ /* 0x000fe200078e02ff */
[----:B------:R-:W-:Y:S01]  /*1d80*/  LEA R140, P2, R17, R115, 0x1 ;  /* 0x00000073118c7211 */ /* 0x000fe200078408ff */
[----:B------:R-:W-:Y:S01]  /*1d90*/  IMAD R8, R23, 0x8, R4 ;  /* 0x0000000817087824 */ /* 0x000fe200078e0204 */
[----:B------:R-:W-:Y:S01]  /*1da0*/  LEA.HI.X.SX32 R143, R16, R21, 0x1, P1 ;  /* 0x00000015108f7211 */ /* 0x000fe200008f0eff */
[----:B------:R-:W-:Y:S01]  /*1db0*/  IMAD R91, R11, 0xa, RZ ;  /* 0x0000000a0b5b7824 */ /* 0x000fe200078e02ff */
[----:B------:R-:W-:Y:S01]  /*1dc0*/  LEA R136, P1, R19, R115, 0x1 ;  /* 0x0000007313887211 */ /* 0x000fe200078208ff */
[----:B------:R-:W-:Y:S01]  /*1dd0*/  IMAD R13, R23, 0x8, R8 ;  /* 0x00000008170d7824 */ /* 0x000fe200078e0208 */
[-C--:B------:R-:W-:Y:S01]  /*1de0*/  LEA.HI.X.SX32 R145, R14, R21.reuse, 0x1, P0 ;  /* 0x000000150e917211 */ /* 0x080fe200000f0eff */
[----:B------:R-:W-:Y:S01]  /*1df0*/  IMAD R111, R11, 0x14, RZ ;  /* 0x000000140b6f7824 */ /* 0x000fe200078e02ff */
[----:B------:R-:W-:Y:S01]  /*1e00*/  LEA.HI.X.SX32 R141, R17, R21, 0x1, P2 ;  /* 0x00000015118d7211 */ /* 0x000fe200010f0eff */
[----:B------:R-:W-:Y:S01]  /*1e10*/  IMAD R14, R23, 0x8, R13 ;  /* 0x00000008170e7824 */ /* 0x000fe200078e020d */
[-C--:B------:R-:W-:Y:S01]  /*1e20*/  LEA R138, P0, R18, R115.reuse, 0x1 ;  /* 0x00000073128a7211 */ /* 0x080fe200078008ff */
[----:B------:R-:W-:Y:S01]  /*1e30*/  IMAD R103, R11, 0x1e, RZ ;  /* 0x0000001e0b677824 */ /* 0x000fe200078e02ff */
[----:B------:R-:W-:Y:S01]  /*1e40*/  LEA R134, P2, R20, R115, 0x1 ;  /* 0x0000007314867211 */ /* 0x000fe200078408ff */
[----:B------:R-:W-:Y:S01]  /*1e50*/  IMAD R15, R23, 0x8, R14 ;  /* 0x00000008170f7824 */ /* 0x000fe200078e020e */
[----:B------:R-:W-:Y:S01]  /*1e60*/  LEA.HI.X.SX32 R137, R19, R21, 0x1, P1 ;  /* 0x0000001513897211 */ /* 0x000fe200008f0eff */
[----:B------:R-:W-:Y:S01]  /*1e70*/  IMAD R17, R11, 0x5, RZ ;  /* 0x000000050b117824 */ /* 0x000fe200078e02ff */
[----:B------:R-:W-:Y:S01]  /*1e80*/  LEA R130, P1, R3, R115, 0x1 ;  /* 0x0000007303827211 */ /* 0x000fe200078208ff */
[C---:B------:R-:W-:Y:S01]  /*1e90*/  IMAD R109, R11.reuse, 0x16, RZ ;  /* 0x000000160b6d7824 */ /* 0x040fe200078e02ff */
[-C--:B------:R-:W-:Y:S01]  /*1ea0*/  LEA.HI.X.SX32 R139, R18, R21.reuse, 0x1, P0 ;  /* 0x00000015128b7211 */ /* 0x080fe200000f0eff */
[C---:B------:R-:W-:Y:S01]  /*1eb0*/  IMAD R19, R11.reuse, 0x6, RZ ;  /* 0x000000060b137824 */ /* 0x040fe200078e02ff */
[----:B------:R-:W-:Y:S01]  /*1ec0*/  LEA.HI.X.SX32 R135, R20, R21, 0x1, P2 ;  /* 0x0000001514877211 */ /* 0x000fe200010f0eff */
[C---:B------:R-:W-:Y:S01]  /*1ed0*/  IMAD R95, R11.reuse, 0xc, RZ ;  /* 0x0000000c0b5f7824 */ /* 0x040fe200078e02ff */
[-C--:B------:R-:W-:Y:S01]  /*1ee0*/  LEA R132, P0, R12, R115.reuse, 0x1 ;  /* 0x000000730c847211 */ /* 0x080fe200078008ff */
[C---:B------:R-:W-:Y:S01]  /*1ef0*/  IMAD R107, R11.reuse, 0x18, RZ ;  /* 0x000000180b6b7824 */ /* 0x040fe200078e02ff */
[----:B------:R-:W-:Y:S01]  /*1f00*/  LEA R128, P2, R4, R115, 0x1 ;  /* 0x0000007304807211 */ /* 0x000fe200078408ff */
[----:B------:R-:W-:Y:S01]  /*1f10*/  IMAD R105, R11, 0x1a, RZ ;  /* 0x0000001a0b697824 */ /* 0x000fe200078e02ff */
[-C--:B------:R-:W-:Y:S01]  /*1f20*/  LEA.HI.X.SX32 R131, R3, R21.reuse, 0x1, P1 ;  /* 0x0000001503837211 */ /* 0x080fe200008f0eff */
[----:B------:R-:W-:Y:S01]  /*1f30*/  IMAD R3, R23, 0x8, R15 ;  /* 0x0000000817037824 */ /* 0x000fe200078e020f */
[-C--:B------:R-:W-:Y:S01]  /*1f40*/  LEA.HI.X.SX32 R133, R12, R21.reuse, 0x1, P0 ;  /* 0x000000150c857211 */ /* 0x080fe200000f0eff */
[----:B------:R-:W-:Y:S01]  /*1f50*/  IMAD R97, R11, 0x1c, RZ ;  /* 0x0000001c0b617824 */ /* 0x000fe200078e02ff */
[----:B------:R-:W-:Y:S01]  /*1f60*/  LEA.HI.X.SX32 R129, R4, R21, 0x1, P2 ;  /* 0x0000001504817211 */ /* 0x000fe200010f0eff */
[----:B------:R-:W-:Y:S01]  /*1f70*/  IMAD R4, R23, 0x8, R3 ;  /* 0x0000000817047824 */ /* 0x000fe200078e0203 */
[CC--:B------:R-:W-:Y:S01]  /*1f80*/  LEA R126, P0, R8.reuse, R115.reuse, 0x1 ;  /* 0x00000073087e7211 */ /* 0x0c0fe200078008ff */
[----:B------:R-:W-:Y:S01]  /*1f90*/  IMAD R93, R11, 0xb, RZ ;  /* 0x0000000b0b5d7824 */ /* 0x000fe200078e02ff */
[----:B------:R-:W-:Y:S01]  /*1fa0*/  LEA R124, P1, R13, R115, 0x1 ;  /* 0x000000730d7c7211 */ /* 0x000fe200078208ff */
[----:B------:R-:W-:Y:S01]  /*1fb0*/  IMAD R99, R11, 0xd, RZ ;  /* 0x0000000d0b637824 */ /* 0x000fe200078e02ff */
[----:B------:R-:W-:Y:S01]  /*1fc0*/  LEA.HI.X.SX32 R127, R8, R21, 0x1, P0 ;  /* 0x00000015087f7211 */ /* 0x000fe200000f0eff */
[----:B------:R-:W-:Y:S01]  /*1fd0*/  IMAD R8, R23, 0x8, R4 ;  /* 0x0000000817087824 */ /* 0x000fe200078e0204 */
[----:B------:R-:W-:Y:S01]  /*1fe0*/  LEA R122, P2, R14, R115, 0x1 ;  /* 0x000000730e7a7211 */ /* 0x000fe200078408ff */
[----:B------:R-:W-:Y:S01]  /*1ff0*/  IMAD R23, R11, 0x9, RZ ;  /* 0x000000090b177824 */ /* 0x000fe200078e02ff */
[----:B------:R-:W-:Y:S01]  /*2000*/  LEA.HI.X.SX32 R125, R13, R21, 0x1, P1 ;  /* 0x000000150d7d7211 */ /* 0x000fe200008f0eff */
[C---:B------:R-:W-:Y:S01]  /*2010*/  IMAD R13, R11.reuse, 0x3, RZ ;  /* 0x000000030b0d7824 */ /* 0x040fe200078e02ff */
[----:B------:R-:W-:Y:S01]  /*2020*/  LEA R114, P3, R8, R115, 0x1 ;  /* 0x0000007308727211 */ /* 0x000fe200078608ff */
[C---:B------:R-:W-:Y:S01]  /*2030*/  IMAD R101, R11.reuse, 0xe, RZ ;  /* 0x0000000e0b657824 */ /* 0x040fe200078e02ff */
[----:B------:R-:W-:Y:S01]  /*2040*/  LEA.HI.X.SX32 R123, R14, R21, 0x1, P2 ;  /* 0x000000150e7b7211 */ /* 0x000fe200010f0eff */
[----:B------:R-:W-:Y:S01]  /*2050*/  IMAD R163, R11, 0xf, RZ ;  /* 0x0000000f0ba37824 */ /* 0x000fe200078e02ff */
[-C--:B------:R-:W-:Y:S01]  /*2060*/  LEA R120, P0, R15, R115.reuse, 0x1 ;  /* 0x000000730f787211 */ /* 0x080fe200078008ff */
[----:B------:R-:W-:Y:S01]  /*2070*/  IMAD.SHL.U32 R89, R11, 0x8, RZ ;  /* 0x000000080b597824 */ /* 0x000fe200078e00ff */
[-C--:B------:R-:W-:Y:S01]  /*2080*/  LEA R118, P1, R3, R115.reuse, 0x1 ;  /* 0x0000007303767211 */ /* 0x080fe200078208ff */
[----:B------:R-:W-:Y:S01]  /*2090*/  UIADD3.X UR9, UR5, 0x40000040, URZ, UP0, !UPT ;  /* 0x4000004005097890 */ /* 0x000fe200087fe43f */
[----:B------:R-:W-:Y:S01]  /*20a0*/  LEA R116, P2, R4, R115, 0x1 ;  /* 0x0000007304747211 */ /* 0x000fe200078408ff */
[----:B------:R-:W-:Y:S01]  /*20b0*/  UIADD3.X UR11, UR6, 0x40000040, URZ, UP1, !UPT ;  /* 0x40000040060b7890 */ /* 0x000fe20008ffe43f */
[----:B------:R-:W-:Y:S01]  /*20c0*/  LEA.HI.X.SX32 R115, R8, R21, 0x1, P3 ;  /* 0x0000001508737211 */ /* 0x000fe200018f0eff */
[----:B------:R-:W-:Y:S01]  /*20d0*/  IMAD.MOV.U32 R8, RZ, RZ, 0x3f800000 ;  /* 0x3f800000ff087424 */ /* 0x000fe200078e00ff */
[----:B------:R-:W-:-:S02]  /*20e0*/  IADD3 R112, P3, R113, R6, RZ ;  /* 0x0000000671707210 */ /* 0x000fc40007f7e0ff */
[----:B------:R-:W-:Y:S02]  /*20f0*/  CS2R R66, SRZ ;  /* 0x0000000000427805 */ /* 0x000fe4000001ff00 */
[-C--:B------:R-:W-:Y:S02]  /*2100*/  IADD3 R110, P5, R111, R6.reuse, RZ ;  /* 0x000000066f6e7210 */ /* 0x080fe40007fbe0ff */
[----:B------:R-:W-:Y:S02]  /*2110*/  CS2R R68, SRZ ;  /* 0x0000000000447805 */ /* 0x000fe4000001ff00 */
[----:B------:R-:W-:Y:S02]  /*2120*/  IADD3 R102, P6, R91, R6, RZ ;  /* 0x000000065b667210 */ /* 0x000fe40007fde0ff */
[----:B------:R-:W-:Y:S02]  /*2130*/  CS2R R70, SRZ ;  /* 0x0000000000467805 */ /* 0x000fe4000001ff00 */
[----:B------:R-:W-:-:S02]  /*2140*/  LEA.HI.X.SX32 R113, R23, R7, 0x1, P3 ;  /* 0x0000000717717211 */ /* 0x000fc400018f0eff */
[----:B------:R-:W-:Y:S02]  /*2150*/  CS2R R72, SRZ ;  /* 0x0000000000487805 */ /* 0x000fe4000001ff00 */
[----:B------:R-:W-:Y:S02]  /*2160*/  IADD3 R98, P3, R103, R6, RZ ;  /* 0x0000000667627210 */ /* 0x000fe40007f7e0ff */
[----:B------:R-:W-:Y:S02]  /*2170*/  CS2R R74, SRZ ;  /* 0x00000000004a7805 */ /* 0x000fe4000001ff00 */
[-C--:B------:R-:W-:Y:S01]  /*2180*/  LEA.HI.X.SX32 R121, R15, R21.reuse, 0x1, P0 ;  /* 0x000000150f797211 */ /* 0x080fe200000f0eff */
[----:B------:R-:W-:Y:S01]  /*2190*/  IMAD.SHL.U32 R15, R11, 0x4, RZ ;  /* 0x000000040b0f7824 */ /* 0x000fe200078e00ff */
[-C--:B------:R-:W-:Y:S01]  /*21a0*/  LEA.HI.X.SX32 R119, R3, R21.reuse, 0x1, P1 ;  /* 0x0000001503777211 */ /* 0x080fe200008f0eff */
[C---:B------:R-:W-:Y:S01]  /*21b0*/  IMAD.SHL.U32 R3, R11.reuse, 0x2, RZ ;  /* 0x000000020b037824 */ /* 0x040fe200078e00ff */
[----:B------:R-:W-:Y:S01]  /*21c0*/  LEA.HI.X.SX32 R117, R4, R21, 0x1, P2 ;  /* 0x0000001504757211 */ /* 0x000fe200010f0eff */
[----:B------:R-:W-:Y:S01]  /*21d0*/  IMAD R21, R11, 0x7, RZ ;  /* 0x000000070b157824 */ /* 0x000fe200078e02ff */
[----:B------:R-:W-:-:S02]  /*21e0*/  LEA.HI.X.SX32 R103, R17, R7, 0x1, P6 ;  /* 0x0000000711677211 */ /* 0x000fc400030f0eff */
[----:B------:R-:W-:Y:S02]  /*21f0*/  CS2R R76, SRZ ;  /* 0x00000000004c7805 */ /* 0x000fe4000001ff00 */
[----:B------:R-:W-:Y:S02]  /*2200*/  LEA.HI.X.SX32 R111, R91, R7, 0x1, P5 ;  /* 0x000000075b6f7211 */ /* 0x000fe400028f0eff */
[----:B------:R-:W-:Y:S02]  /*2210*/  CS2R R78, SRZ ;  /* 0x00000000004e7805 */ /* 0x000fe4000001ff00 */
[-C--:B------:R-:W-:Y:S02]  /*2220*/  IADD3 R108, P0, R109, R6.reuse, RZ ;  /* 0x000000066d6c7210 */ /* 0x080fe40007f1e0ff */
[----:B------:R-:W-:Y:S02]  /*2230*/  CS2R R80, SRZ ;  /* 0x0000000000507805 */ /* 0x000fe4000001ff00 */
[----:B------:R-:W-:-:S02]  /*2240*/  IADD3 R106, P2, R107, R6, RZ ;  /* 0x000000066b6a7210 */ /* 0x000fc40007f5e0ff */
[----:B------:R-:W-:Y:S02]  /*2250*/  CS2R R82, SRZ ;  /* 0x0000000000527805 */ /* 0x000fe4000001ff00 */
[-C--:B------:R-:W-:Y:S02]  /*2260*/  IADD3 R104, P1, R105, R6.reuse, RZ ;  /* 0x0000000669687210 */ /* 0x080fe40007f3e0ff */
[----:B------:R-:W-:Y:S02]  /*2270*/  CS2R R84, SRZ ;  /* 0x0000000000547805 */ /* 0x000fe4000001ff00 */
[-C--:B------:R-:W-:Y:S02]  /*2280*/  IADD3 R96, P6, R19, R6.reuse, RZ ;  /* 0x0000000613607210 */ /* 0x080fe40007fde0ff */
[----:B------:R-:W-:Y:S02]  /*2290*/  CS2R R86, SRZ ;  /* 0x0000000000567805 */ /* 0x000fe4000001ff00 */
[-C--:B------:R-:W-:Y:S01]  /*22a0*/  IADD3 R22, P5, R95, R6.reuse, RZ ;  /* 0x000000065f167210 */ /* 0x080fe20007fbe0ff */
[----:B------:R-:W-:Y:S01]  /*22b0*/  UMOV UR4, URZ ;  /* 0x0000003f00047c82 */ /* 0x000fe20008000000 */
[-C--:B------:R-:W-:Y:S01]  /*22c0*/  IADD3 R100, P4, R97, R6.reuse, RZ ;  /* 0x0000000661647210 */ /* 0x080fe20007f9e0ff */
[----:B------:R-:W-:Y:S01]  /*22d0*/  UIADD3.64 UR20, UR8, 0x80, URZ ;  /* 0x0000008008147897 */ /* 0x000fe2000fffe03f */
[-C--:B------:R-:W-:Y:S01]  /*22e0*/  LEA.HI.X.SX32 R109, R93, R7.reuse, 0x1, P0 ;  /* 0x000000075d6d7211 */ /* 0x080fe200000f0eff */
[----:B------:R-:W-:Y:S01]  /*22f0*/  UIADD3.64 UR24, UR8, 0x100, URZ ;  /* 0x0000010008187897 */ /* 0x000fe2000fffe03f */
[-C--:B------:R-:W-:Y:S01]  /*2300*/  LEA.HI.X.SX32 R97, R13, R7.reuse, 0x1, P6 ;  /* 0x000000070d617211 */ /* 0x080fe200030f0eff */
[----:B------:R-:W-:Y:S01]  /*2310*/  UIADD3.64 UR28, UR8, 0x180, URZ ;  /* 0x00000180081c7897 */ /* 0x000fe2000fffe03f */
[-C--:B------:R-:W-:Y:S01]  /*2320*/  LEA.HI.X.SX32 R23, R19, R7.reuse, 0x1, P5 ;  /* 0x0000000713177211 */ /* 0x080fe200028f0eff */
[----:B------:R-:W-:Y:S01]  /*2330*/  UIADD3.64 UR32, UR8, 0x200, URZ ;  /* 0x0000020008207897 */ /* 0x000fe2000fffe03f */
[-C--:B------:R-:W-:Y:S01]  /*2340*/  LEA.HI.X.SX32 R107, R95, R7.reuse, 0x1, P2 ;  /* 0x000000075f6b7211 */ /* 0x080fe200010f0eff */
[----:B------:R-:W-:Y:S01]  /*2350*/  UIADD3.64 UR36, UR8, 0x280, URZ ;  /* 0x0000028008247897 */ /* 0x000fe2000fffe03f */
[----:B------:R-:W-:Y:S01]  /*2360*/  LEA.HI.X.SX32 R105, R99, R7, 0x1, P1 ;  /* 0x0000000763697211 */ /* 0x000fe200008f0eff */
[----:B------:R-:W-:Y:S01]  /*2370*/  UIADD3.64 UR40, UR8, 0x300, URZ ;  /* 0x0000030008287897 */ /* 0x000fe2000fffe03f */
[-C--:B------:R-:W-:Y:S01]  /*2380*/  IADD3 R20, P0, R101, R6.reuse, RZ ;  /* 0x0000000665147210 */ /* 0x080fe20007f1e0ff */
[----:B------:R-:W-:Y:S01]  /*2390*/  UIADD3.64 UR22, UR10, 0x2, URZ ;  /* 0x000000020a167897 */ /* 0x000fe2000fffe03f */
[-C--:B------:R-:W-:Y:S01]  /*23a0*/  IADD3 R18, P6, R3, R6.reuse, RZ ;  /* 0x0000000603127210 */ /* 0x080fe20007fde0ff */
[----:B------:R-:W-:Y:S01]  /*23b0*/  UIADD3.64 UR26, UR10, 0x4, URZ ;  /* 0x000000040a1a7897 */ /* 0x000fe2000fffe03f */
[CC--:B------:R-:W-:Y:S01]  /*23c0*/  LEA R16, P5, R11.reuse, R6.reuse, 0x2 ;  /* 0x000000060b107211 */ /* 0x0c0fe200078a10ff */
[----:B------:R-:W-:Y:S01]  /*23d0*/  UIADD3.64 UR30, UR10, 0x7e, URZ ;  /* 0x0000007e0a1e7897 */ /* 0x000fe2000fffe03f */
[CC--:B------:R-:W-:Y:S01]  /*23e0*/  LEA R14, P2, R11.reuse, R6.reuse, 0x3 ;  /* 0x000000060b0e7211 */ /* 0x0c0fe200078418ff */
[----:B------:R-:W-:Y:S01]  /*23f0*/  UIADD3.64 UR34, UR10, 0x80, URZ ;  /* 0x000000800a227897 */ /* 0x000fe2000fffe03f */
[----:B------:R-:W-:Y:S01]  /*2400*/  LEA R12, P1, R11, R6, 0x4 ;  /* 0x000000060b0c7211 */ /* 0x000fe200078220ff */
[----:B------:R-:W-:Y:S01]  /*2410*/  UIADD3.64 UR38, UR10, 0x82, URZ ;  /* 0x000000820a267897 */ /* 0x000fe2000fffe03f */
[C---:B------:R-:W-:Y:S01]  /*2420*/  LOP3.LUT R154, R10.reuse, 0x10, RZ, 0x3c, !PT ;  /* 0x000000100a9a7812 */ /* 0x040fe200078e3cff */
[----:B------:R-:W-:Y:S01]  /*2430*/  UIADD3.64 UR42, UR10, 0x84, URZ ;  /* 0x000000840a2a7897 */ /* 0x000fe2000fffe03f */
[C---:B------:R-:W-:Y:S01]  /*2440*/  LOP3.LUT R156, R10.reuse, 0x20, RZ, 0x3c, !PT ;  /* 0x000000200a9c7812 */ /* 0x040fe200078e3cff */
[----:B------:R-:W-:Y:S01]  /*2450*/  ULDC UR17, c[0x0][0x238] ;  /* 0x00008e0000117ab9 */ /* 0x000fe20000000800 */
[----:B------:R-:W-:-:S02]  /*2460*/  LOP3.LUT R157, R10, 0x30, RZ, 0x3c, !PT ;  /* 0x000000300a9d7812 */ /* 0x000fc400078e3cff */
[C---:B------:R-:W-:Y:S02]  /*2470*/  LOP3.LUT R158, R10.reuse, 0x40, RZ, 0x3c, !PT ;  /* 0x000000400a9e7812 */ /* 0x040fe400078e3cff */
[C---:B------:R-:W-:Y:S02]  /*2480*/  LOP3.LUT R159, R10.reuse, 0x50, RZ, 0x3c, !PT ;  /* 0x000000500a9f7812 */ /* 0x040fe400078e3cff */
[C---:B------:R-:W-:Y:S02]  /*2490*/  LOP3.LUT R160, R10.reuse, 0x60, RZ, 0x3c, !PT ;  /* 0x000000600aa07812 */ /* 0x040fe400078e3cff */
[----:B------:R-:W-:Y:S02]  /*24a0*/  LOP3.LUT R161, R10, 0x70, RZ, 0x3c, !PT ;  /* 0x000000700aa17812 */ /* 0x000fe400078e3cff */
[----:B------:R-:W-:Y:S02]  /*24b0*/  LOP3.LUT R149, R148, 0x8, RZ, 0xfc, !PT ;  /* 0x0000000894957812 */ /* 0x000fe400078efcff */
[----:B------:R-:W-:-:S02]  /*24c0*/  LEA.HI.X.SX32 R21, R21, R7, 0x1, P0 ;  /* 0x0000000715157211 */ /* 0x000fc400000f0eff */
[-C--:B------:R-:W-:Y:S02]  /*24d0*/  LEA.HI.X.SX32 R101, R101, R7.reuse, 0x1, P4 ;  /* 0x0000000765657211 */ /* 0x080fe400020f0eff */
[-C--:B------:R-:W-:Y:S02]  /*24e0*/  LEA.HI.X.SX32 R99, R163, R7.reuse, 0x1, P3 ;  /* 0x00000007a3637211 */ /* 0x080fe400018f0eff */
[-C--:B------:R-:W-:Y:S02]  /*24f0*/  LEA.HI.X.SX32 R17, R3, R7.reuse, 0x1, P5 ;  /* 0x0000000703117211 */ /* 0x080fe400028f0eff */
[-C--:B------:R-:W-:Y:S02]  /*2500*/  LEA.HI.X.SX32 R15, R15, R7.reuse, 0x1, P2 ;  /* 0x000000070f0f7211 */ /* 0x080fe400010f0eff */
[-C--:B------:R-:W-:Y:S02]  /*2510*/  LEA.HI.X.SX32 R13, R89, R7.reuse, 0x1, P1 ;  /* 0x00000007590d7211 */ /* 0x080fe400008f0eff */
[----:B------:R-:W-:-:S07]  /*2520*/  LEA.HI.X.SX32 R19, R11, R7, 0x1, P6 ;  /* 0x000000070b137211 */ /* 0x000fce00030f0eff */
.L_x_1:
[----:B------:R-:W-:-:S04]  /*2530*/  IMAD.WIDE R92, R153, 0x2, R16 ;  /* 0x00000002995c7825 */ /* 0x000fc800078e0210 */
[C---:B------:R-:W-:Y:S01]  /*2540*/  IMAD.WIDE R166, R153.reuse, 0x2, R12 ;  /* 0x0000000299a67825 */ /* 0x040fe200078e020c */
[----:B------:R0:W2:Y:S03]  /*2550*/  LDG.E.U16 R179, desc[UR18][R92.64] ;  /* 0x000000125cb37981 */ /* 0x0000a6000c1e1500 */
[C---:B------:R-:W-:Y:S02]  /*2560*/  IMAD.WIDE R88, R153.reuse, 0x2, R6 ;  /* 0x0000000299587825 */ /* 0x040fe400078e0206 */
[----:B------:R-:W3:Y:S02]  /*2570*/  LDG.E.U16 R167, desc[UR18][R166.64] ;  /* 0x00000012a6a77981 */ /* 0x000ee4000c1e1500 */
[C---:B------:R-:W-:Y:S02]  /*2580*/  IMAD.WIDE R94, R153.reuse, 0x2, R96 ;  /* 0x00000002995e7825 */ /* 0x040fe400078e0260 */
[----:B------:R1:W4:Y:S02]  /*2590*/  LDG.E.U16 R3, desc[UR18][R88.64] ;  /* 0x0000001258037981 */ /* 0x000324000c1e1500 */
[----:B------:R-:W-:-:S02]  /*25a0*/  IMAD.WIDE R162, R153, 0x2, R14 ;  /* 0x0000000299a27825 */ /* 0x000fc400078e020e */
[----:B------:R5:W2:Y:S02]  /*25b0*/  LDG.E.U16 R4, desc[UR18][R94.64] ;  /* 0x000000125e047981 */ /* 0x000aa4000c1e1500 */
[C---:B------:R-:W-:Y:S02]  /*25c0*/  IMAD.WIDE R168, R153.reuse, 0x2, R112 ;  /* 0x0000000299a87825 */ /* 0x040fe400078e0270 */
[----:B------:R5:W2:Y:S02]  /*25d0*/  LDG.E.U16 R181, desc[UR18][R162.64] ;  /* 0x00000012a2b57981 */ /* 0x000aa4000c1e1500 */
[C---:B------:R-:W-:Y:S02]  /*25e0*/  IMAD.WIDE R90, R153.reuse, 0x2, R18 ;  /* 0x00000002995a7825 */ /* 0x040fe400078e0212 */
[----:B------:R-:W2:Y:S02]  /*25f0*/  LDG.E.U16 R169, desc[UR18][R168.64] ;  /* 0x00000012a8a97981 */ /* 0x000ea4000c1e1500 */
[----:B------:R-:W-:-:S02]  /*2600*/  IMAD.WIDE R170, R153, 0x2, R110 ;  /* 0x0000000299aa7825 */ /* 0x000fc400078e026e */
[----:B------:R5:W2:Y:S02]  /*2610*/  LDG.E.U16 R177, desc[UR18][R90.64] ;  /* 0x000000125ab17981 */ /* 0x000aa4000c1e1500 */
[C---:B------:R-:W-:Y:S02]  /*2620*/  IMAD.WIDE R172, R153.reuse, 0x2, R108 ;  /* 0x0000000299ac7825 */ /* 0x040fe400078e026c */
[----:B------:R-:W2:Y:S02]  /*2630*/  LDG.E.U16 R171, desc[UR18][R170.64] ;  /* 0x00000012aaab7981 */ /* 0x000ea4000c1e1500 */
[C---:B------:R-:W-:Y:S02]  /*2640*/  IMAD.WIDE R174, R153.reuse, 0x2, R106 ;  /* 0x0000000299ae7825 */ /* 0x040fe400078e026a */
[----:B------:R-:W2:Y:S02]  /*2650*/  LDG.E.U16 R172, desc[UR18][R172.64] ;  /* 0x00000012acac7981 */ /* 0x000ea4000c1e1500 */
[----:B------:R-:W-:-:S02]  /*2660*/  IMAD.WIDE R164, R153, 0x2, R102 ;  /* 0x0000000299a47825 */ /* 0x000fc400078e0266 */
[----:B------:R-:W2:Y:S02]  /*2670*/  LDG.E.U16 R175, desc[UR18][R174.64] ;  /* 0x00000012aeaf7981 */ /* 0x000ea4000c1e1500 */
[C---:B0-----:R-:W-:Y:S02]  /*2680*/  IMAD.WIDE R92, R153.reuse, 0x2, R104 ;  /* 0x00000002995c7825 */ /* 0x041fe400078e0268 */
[----:B------:R-:W2:Y:S02]  /*2690*/  LDG.E.U16 R164, desc[UR18][R164.64] ;  /* 0x00000012a4a47981 */ /* 0x000ea4000c1e1500 */
[C---:B-1----:R-:W-:Y:S02]  /*26a0*/  IMAD.WIDE R88, R153.reuse, 0x2, R22 ;  /* 0x0000000299587825 */ /* 0x042fe400078e0216 */
[----:B------:R-:W2:Y:S02]  /*26b0*/  LDG.E.U16 R176, desc[UR18][R92.64] ;  /* 0x000000125cb07981 */ /* 0x000ea4000c1e1500 */
[----:B-----5:R-:W-:-:S04]  /*26c0*/  IMAD.WIDE R94, R153, 0x2, R100 ;  /* 0x00000002995e7825 */ /* 0x020fc800078e0264 */
[C---:B------:R-:W-:Y:S01]  /*26d0*/  IMAD.WIDE R162, R153.reuse, 0x2, R98 ;  /* 0x0000000299a27825 */ /* 0x040fe200078e0262 */
[----:B------:R-:W5:Y:S03]  /*26e0*/  LDG.E.U16 R165, desc[UR18][R88.64] ;  /* 0x0000001258a57981 */ /* 0x000f66000c1e1500 */
[----:B------:R-:W-:Y:S01]  /*26f0*/  IMAD.WIDE R90, R153, 0x2, R20 ;  /* 0x00000002995a7825 */ /* 0x000fe200078e0214 */
[----:B------:R-:W5:Y:S04]  /*2700*/  LDG.E.U16 R183, desc[UR18][R94.64] ;  /* 0x000000125eb77981 */ /* 0x000f68000c1e1500 */
[----:B------:R-:W5:Y:S04]  /*2710*/  LDG.E.U16 R166, desc[UR18][R90.64] ;  /* 0x000000125aa67981 */ /* 0x000f68000c1e1500 */
[----:B------:R-:W5:Y:S01]  /*2720*/  LDG.E.U16 R162, desc[UR18][R162.64] ;  /* 0x00000012a2a27981 */ /* 0x000f62000c1e1500 */
[----:B------:R-:W-:Y:S06]  /*2730*/  BAR.SYNC.DEFER_BLOCKING 0x0 ;  /* 0x0000000000007b1d */ /* 0x000fec0000010000 */
[----:B------:R-:W-:Y:S01]  /*2740*/  UMOV UR13, 0x40000040 ;  /* 0x40000040000d7882 */ /* 0x000fe20000000000 */
[----:B------:R-:W-:Y:S01]  /*2750*/  UMOV UR15, 0x40000040 ;  /* 0x40000040000f7882 */ /* 0x000fe20000000000 */
[----:B---3--:R-:W-:Y:S04]  /*2760*/  STS.U16 [R10+UR16+0x4400], R167 ;  /* 0x004400a70a007988 */ /* 0x008fe80008000410 */
[----:B----4-:R-:W-:Y:S04]  /*2770*/  STS.U16 [R10+UR16+0x4000], R3 ;  /* 0x004000030a007988 */ /* 0x010fe80008000410 */
[----:B--2---:R-:W-:Y:S04]  /*2780*/  STS.U16 [R154+UR16+0x4480], R169 ;  /* 0x004480a99a007988 */ /* 0x004fe80008000410 */
        /* <DEDUP_REMOVED lines=9> */
[----:B-----5:R-:W-:Y:S04]  /*2820*/  STS.U16 [R160+UR16+0x4300], R165 ;  /* 0x004300a5a0007988 */ /* 0x020fe80008000410 */
[----:B------:R-:W-:Y:S04]  /*2830*/  STS.U16 [R160+UR16+0x4700], R183 ;  /* 0x004700b7a0007988 */ /* 0x000fe80008000410 */
[----:B------:R-:W-:Y:S04]  /*2840*/  STS.U16 [R161+UR16+0x4380], R166 ;  /* 0x004380a6a1007988 */ /* 0x000fe80008000410 */
[----:B------:R1:W-:Y:S01]  /*2850*/  STS.U16 [R161+UR16+0x4780], R162 ;  /* 0x004780a2a1007988 */ /* 0x0003e20008000410 */
[----:B------:R2:W-:Y:S06]  /*2860*/  MEMBAR.ALL.CTA ;  /* 0x0000000000007992 */ /* 0x0005ec0000008000 */
[----:B--2---:R-:W2:Y:S02]  /*2870*/  FENCE.VIEW.ASYNC.S ;  /* 0x00000000000073c6 */ /* 0x004ea40000000000 */
[----:B--2---:R-:W-:Y:S06]  /*2880*/  BAR.SYNC.DEFER_BLOCKING 0x0 ;  /* 0x0000000000007b1d */ /* 0x004fec0000010000 */
[----:B------:R-:W-:-:S06]  /*2890*/  WARPGROUP.ARRIVE ;  /* 0x00000000000079c5 */ /* 0x000fcc0000000000 */
[----:B------:R-:W-:Y:S04]  /*28a0*/  HGMMA.64x16x16.F32.BF16 R88, gdesc[UR12].tnspA, RZ, !UPT ;  /* 0x202000000c5879f0 */ /* 0x000fe8000c7018ff */
[----:B------:R-:W-:Y:S04]  /*28b0*/  HGMMA.64x16x16.F32.BF16 R88, gdesc[UR8].tnspA, R88 ;  /* 0x20200000085879f0 */ /* 0x000fe80008701858 */
[----:B------:R-:W-:Y:S01]  /*28c0*/  HGMMA.64x16x16.F32.BF16 R88, gdesc[UR20].tnspA, R88 ;  /* 0x20200000145879f0 */ /* 0x000fe20008701858 */
[----:B0-----:R-:W-:-:S04]  /*28d0*/  IMAD.WIDE R172, R155, 0x2, R144 ;  /* 0x000000029bac7825 */ /* 0x001fc800078e0290 */
[C---:B------:R-:W-:Y:S01]  /*28e0*/  IMAD.WIDE R178, R155.reuse, 0x2, R132 ;  /* 0x000000029bb27825 */ /* 0x040fe200078e0284 */
[----:B------:R-:W2:Y:S03]  /*28f0*/  LDG.E.U16 R3, desc[UR18][R172.64] ;  /* 0x00000012ac037981 */ /* 0x000ea6000c1e1500 */
[----:B-1----:R-:W-:-:S04]  /*2900*/  IMAD.WIDE R162, R155, 0x2, R142 ;  /* 0x000000029ba27825 */ /* 0x002fc800078e028e */
[C---:B------:R-:W-:Y:S02]  /*2910*/  IMAD.WIDE R164, R155.reuse, 0x2, R140 ;  /* 0x000000029ba47825 */ /* 0x040fe400078e028c */
[----:B------:R-:W3:Y:S02]  /*2920*/  LDG.E.U16 R163, desc[UR18][R162.64] ;  /* 0x00000012a2a37981 */ /* 0x000ee4000c1e1500 */
[C---:B------:R-:W-:Y:S02]  /*2930*/  IMAD.WIDE R166, R155.reuse, 0x2, R138 ;  /* 0x000000029ba67825 */ /* 0x040fe400078e028a */
[----:B------:R0:W4:Y:S02]  /*2940*/  LDG.E.U16 R173, desc[UR18][R178.64] ;  /* 0x00000012b2ad7981 */ /* 0x000124000c1e1500 */
[C---:B------:R-:W-:Y:S02]  /*2950*/  IMAD.WIDE R168, R155.reuse, 0x2, R136 ;  /* 0x000000029ba87825 */ /* 0x040fe400078e0288 */
[----:B------:R-:W5:Y:S02]  /*2960*/  LDG.E.U16 R165, desc[UR18][R164.64] ;  /* 0x00000012a4a57981 */ /* 0x000f64000c1e1500 */
[----:B------:R-:W-:-:S02]  /*2970*/  IMAD.WIDE R170, R155, 0x2, R134 ;  /* 0x000000029baa7825 */ /* 0x000fc400078e0286 */
[----:B------:R1:W4:Y:S01]  /*2980*/  LDG.E.U16 R167, desc[UR18][R166.64] ;  /* 0x00000012a6a77981 */ /* 0x000322000c1e1500 */
[----:B------:R-:W-:Y:S01]  /*2990*/  HGMMA.64x16x16.F32.BF16 R88, gdesc[UR24].tnspA, R88 ;  /* 0x20200000185879f0 */ /* 0x000fe20008701858 */
[C---:B------:R-:W-:Y:S02]  /*29a0*/  IMAD.WIDE R174, R155.reuse, 0x2, R130 ;  /* 0x000000029bae7825 */ /* 0x040fe400078e0282 */
[----:B------:R1:W4:Y:S02]  /*29b0*/  LDG.E.U16 R169, desc[UR18][R168.64] ;  /* 0x00000012a8a97981 */ /* 0x000324000c1e1500 */
[C---:B------:R-:W-:Y:S02]  /*29c0*/  IMAD.WIDE R176, R155.reuse, 0x2, R128 ;  /* 0x000000029bb07825 */ /* 0x040fe400078e0280 */
[----:B------:R-:W4:Y:S02]  /*29d0*/  LDG.E.U16 R171, desc[UR18][R170.64] ;  /* 0x00000012aaab7981 */ /* 0x000f24000c1e1500 */
[----:B------:R-:W-:-:S02]  /*29e0*/  IMAD.WIDE R184, R155, 0x2, R122 ;  /* 0x000000029bb87825 */ /* 0x000fc400078e027a */
[----:B------:R-:W4:Y:S02]  /*29f0*/  LDG.E.U16 R175, desc[UR18][R174.64] ;  /* 0x00000012aeaf7981 */ /* 0x000f24000c1e1500 */
[C---:B------:R-:W-:Y:S02]  /*2a00*/  IMAD.WIDE R186, R155.reuse, 0x2, R118 ;  /* 0x000000029bba7825 */ /* 0x040fe400078e0276 */
[----:B------:R-:W4:Y:S02]  /*2a10*/  LDG.E.U16 R177, desc[UR18][R176.64] ;  /* 0x00000012b0b17981 */ /* 0x000f24000c1e1500 */
        /* <DEDUP_REMOVED lines=8> */
[----:B0-----:R-:W-:-:S02]  /*2aa0*/  IMAD.WIDE R178, R155, 0x2, R120 ;  /* 0x000000029bb27825 */ /* 0x001fc400078e0278 */
[----:B------:R-:W4:Y:S04]  /*2ab0*/  LDG.E.U16 R195, desc[UR18][R182.64] ;  /* 0x00000012b6c37981 */ /* 0x000f28000c1e1500 */
[----:B------:R0:W4:Y:S04]  /*2ac0*/  LDG.E.U16 R197, desc[UR18][R178.64] ;  /* 0x00000012b2c57981 */ /* 0x000128000c1e1500 */
[----:B------:R-:W4:Y:S01]  /*2ad0*/  LDG.E.U16 R191, desc[UR18][R190.64] ;  /* 0x00000012bebf7981 */ /* 0x000f22000c1e1500 */
[----:B------:R-:W-:Y:S04]  /*2ae0*/  HGMMA.64x16x16.F32.BF16 R88, gdesc[UR28].tnspA, R88 ;  /* 0x202000001c5879f0 */ /* 0x000fe80008701858 */
[----:B------:R-:W-:Y:S04]  /*2af0*/  HGMMA.64x16x16.F32.BF16 R88, gdesc[UR32].tnspA, R88 ;  /* 0x20200000205879f0 */ /* 0x000fe80008701858 */
[----:B------:R-:W-:Y:S01]  /*2b00*/  HGMMA.64x16x16.F32.BF16 R88, gdesc[UR36].tnspA, R88 ;  /* 0x20200000245879f0 */ /* 0x000fe20008701858 */
[----:B------:R-:W-:-:S03]  /*2b10*/  IADD3 R162, P1, R150, UR4, RZ ;  /* 0x0000000496a27c10 */ /* 0x000fc6000ff3e0ff */
[----:B------:R-:W-:Y:S02]  /*2b20*/  HGMMA.64x16x16.F32.BF16 R88, gdesc[UR40].tnspA, R88, gsb0 ;  /* 0x20200000285879f0 */ /* 0x000fe40008001858 */
[----:B-1----:R-:W-:Y:S01]  /*2b30*/  IMAD.X R166, RZ, RZ, UR5, P1 ;  /* 0x00000005ffa67e24 */ /* 0x002fe200088e06ff */
[CC--:B------:R-:W-:Y:S02]  /*2b40*/  ISETP.GT.U32.AND P1, PT, R162.reuse, R149.reuse, PT ;  /* 0x00000095a200720c */ /* 0x0c0fe40003f24070 */
[C---:B------:R-:W-:Y:S02]  /*2b50*/  ISETP.GE.U32.AND P2, PT, R162.reuse, R149, PT ;  /* 0x00000095a200720c */ /* 0x040fe40003f46070 */
[C---:B------:R-:W-:Y:S02]  /*2b60*/  IADD3 R164, P3, R162.reuse, 0x9, RZ ;  /* 0x00000009a2a47810 */ /* 0x040fe40007f7e0ff */
[----:B------:R-:W-:Y:S02]  /*2b70*/  ISETP.GT.U32.AND P0, PT, R162, R148, PT ;  /* 0x00000094a200720c */ /* 0x000fe40003f04070 */
[----:B------:R-:W-:-:S02]  /*2b80*/  ISETP.GT.U32.AND.EX P1, PT, R166, RZ, PT, P1 ;  /* 0x000000ffa600720c */ /* 0x000fc40003f24110 */
[C---:B------:R-:W-:Y:S01]  /*2b90*/  ISETP.GE.U32.AND.EX P2, PT, R166.reuse, RZ, PT, P2 ;  /* 0x000000ffa600720c */ /* 0x040fe20003f46120 */
[----:B------:R-:W-:Y:S01]  /*2ba0*/  IMAD.X R168, RZ, RZ, R166, P3 ;  /* 0x000000ffffa87224 */ /* 0x000fe200018e06a6 */
[----:B------:R-:W-:Y:S02]  /*2bb0*/  ISETP.GT.U32.AND.EX P0, PT, R166, RZ, PT, P0 ;  /* 0x000000ffa600720c */ /* 0x000fe40003f04100 */
[----:B------:R-:W-:Y:S01]  /*2bc0*/  ISETP.GT.U32.AND P4, PT, R164, R149, PT ;  /* 0x00000095a400720c */ /* 0x000fe20003f84070 */
[----:B------:R-:W-:Y:S02]  /*2bd0*/  WARPGROUP.DEPBAR.LE gsb0, 0x0 ;  /* 0x00008000000079c5 */ /* 0x000fe40000010000 */
[----:B------:R-:W-:Y:S01]  /*2be0*/  FMUL R90, R90, UR17 ;  /* 0x000000115a5a7c20 */ /* 0x000fe20008400000 */
[----:B------:R-:W-:Y:S01]  /*2bf0*/  FMUL R91, R91, UR17 ;  /* 0x000000115b5b7c20 */ /* 0x000fe20008400000 */
[----:B------:R-:W-:Y:S01]  /*2c00*/  FMUL R94, R94, UR17 ;  /* 0x000000115e5e7c20 */ /* 0x000fe20008400000 */
[----:B------:R-:W-:Y:S02]  /*2c10*/  BAR.SYNC.DEFER_BLOCKING 0x0 ;  /* 0x0000000000007b1d */ /* 0x000fe40000010000 */
[----:B------:R-:W-:-:S02]  /*2c20*/  FSEL R90, R90, -INF , !P1 ;  /* 0xff8000005a5a7808 */ /* 0x000fc40004800000 */
[----:B------:R-:W-:Y:S01]  /*2c30*/  FSEL R91, R91, -INF , !P2 ;  /* 0xff8000005b5b7808 */ /* 0x000fe20005000000 */
[----:B------:R-:W-:Y:S01]  /*2c40*/  FMUL R95, R95, UR17 ;  /* 0x000000115f5f7c20 */ /* 0x000fe20008400000 */
[----:B------:R-:W-:Y:S02]  /*2c50*/  ISETP.GT.U32.AND.EX P1, PT, R168, RZ, PT, P4 ;  /* 0x000000ffa800720c */ /* 0x000fe40003f24140 */
[----:B------:R-:W-:Y:S02]  /*2c60*/  FSEL R94, R94, -INF , !P0 ;  /* 0xff8000005e5e7808 */ /* 0x000fe40004000000 */
[----:B0-----:R-:W-:Y:S02]  /*2c70*/  FMNMX R179, R90, R91, !PT ;  /* 0x0000005b5ab37209 */ /* 0x001fe40007800000 */
[----:B------:R-:W-:Y:S02]  /*2c80*/  FSEL R95, R95, -INF , !P1 ;  /* 0xff8000005f5f7808 */ /* 0x000fe40004800000 */
[----:B------:R-:W-:-:S02]  /*2c90*/  FMNMX R4, R94, R179, !PT ;  /* 0x000000b35e047209 */ /* 0x000fc40007800000 */
[C---:B------:R-:W-:Y:S02]  /*2ca0*/  ISETP.GE.U32.AND P2, PT, R162.reuse, R148, PT ;  /* 0x00000094a200720c */ /* 0x040fe40003f46070 */
[----:B------:R-:W-:Y:S02]  /*2cb0*/  IADD3 R179, P3, R162, 0x8, RZ ;  /* 0x00000008a2b37810 */ /* 0x000fe40007f7e0ff */
[----:B------:R-:W-:Y:S01]  /*2cc0*/  FMNMX R162, R95, R4, !PT ;  /* 0x000000045fa27209 */ /* 0x000fe20007800000 */
[----:B------:R-:W-:Y:S01]  /*2cd0*/  FMUL R88, R88, UR17 ;  /* 0x0000001158587c20 */ /* 0x000fe20008400000 */
[----:B------:R-:W-:-:S03]  /*2ce0*/  FMUL R89, R89, UR17 ;  /* 0x0000001159597c20 */ /* 0x000fc60008400000 */
[----:B------:R-:W0:Y:S01]  /*2cf0*/  SHFL.BFLY PT, R181, R162, 0x2, 0x1f ;  /* 0x0c401f00a2b57f89 */ /* 0x000e2200000e0000 */
[----:B------:R-:W-:Y:S01]  /*2d00*/  IMAD.X R4, RZ, RZ, R166, P3 ;  /* 0x000000ffff047224 */ /* 0x000fe200018e06a6 */
[-C--:B------:R-:W-:Y:S02]  /*2d10*/  ISETP.GT.U32.AND P1, PT, R179, R148.reuse, PT ;  /* 0x00000094b300720c */ /* 0x080fe40003f24070 */
[----:B------:R-:W-:Y:S01]  /*2d20*/  ISETP.GE.U32.AND.EX P2, PT, R166, RZ, PT, P2 ;  /* 0x000000ffa600720c */ /* 0x000fe20003f46120 */
[----:B------:R-:W-:Y:S01]  /*2d30*/  FMUL R92, R92, UR17 ;  /* 0x000000115c5c7c20 */ /* 0x000fe20008400000 */
[----:B------:R-:W-:Y:S02]  /*2d40*/  ISETP.GT.U32.AND P3, PT, R164, R148, PT ;  /* 0x00000094a400720c */ /* 0x000fe40003f64070 */
[----:B------:R-:W-:Y:S02]  /*2d50*/  ISETP.GT.U32.AND.EX P1, PT, R4, RZ, PT, P1 ;  /* 0x000000ff0400720c */ /* 0x000fe40003f24110 */
[----:B------:R-:W-:-:S02]  /*2d60*/  FSEL R88, R88, -INF , !P0 ;  /* 0xff80000058587808 */ /* 0x000fc40004000000 */
[----:B------:R-:W-:Y:S01]  /*2d70*/  FSEL R89, R89, -INF , !P2 ;  /* 0xff80000059597808 */ /* 0x000fe20005000000 */
[----:B------:R-:W-:Y:S01]  /*2d80*/  FMUL R93, R93, UR17 ;  /* 0x000000115d5d7c20 */ /* 0x000fe20008400000 */
[----:B------:R-:W-:Y:S02]  /*2d90*/  ISETP.GT.U32.AND.EX P0, PT, R168, RZ, PT, P3 ;  /* 0x000000ffa800720c */ /* 0x000fe40003f04130 */
[----:B------:R-:W-:Y:S02]  /*2da0*/  FSEL R92, R92, -INF , !P1 ;  /* 0xff8000005c5c7808 */ /* 0x000fe40004800000 */
[----:B------:R-:W-:Y:S02]  /*2db0*/  FMNMX R179, R88, R89, !PT ;  /* 0x0000005958b37209 */ /* 0x000fe40007800000 */
[----:B------:R-:W-:Y:S02]  /*2dc0*/  FSEL R93, R93, -INF , !P0 ;  /* 0xff8000005d5d7808 */ /* 0x000fe40004000000 */
[----:B------:R-:W-:-:S04]  /*2dd0*/  FMNMX R4, R92, R179, !PT ;  /* 0x000000b35c047209 */ /* 0x000fc80007800000 */
[----:B------:R-:W-:Y:S02]  /*2de0*/  FMNMX R4, R93, R4, !PT ;  /* 0x000000045d047209 */ /* 0x000fe40007800000 */
[----:B0-----:R-:W-:-:S03]  /*2df0*/  FMNMX R181, R162, R181, !PT ;  /* 0x000000b5a2b57209 */ /* 0x001fc60007800000 */
[----:B------:R-:W0:Y:S04]  /*2e00*/  SHFL.BFLY PT, R179, R4, 0x2, 0x1f ;  /* 0x0c401f0004b37f89 */ /* 0x000e2800000e0000 */
[----:B------:R-:W1:Y:S01]  /*2e10*/  SHFL.BFLY PT, R162, R181, 0x1, 0x1f ;  /* 0x0c201f00b5a27f89 */ /* 0x000e6200000e0000 */
[----:B0-----:R-:W-:Y:S02]  /*2e20*/  FMNMX R179, R4, R179, !PT ;  /* 0x000000b304b37209 */ /* 0x001fe40007800000 */
[----:B-1----:R-:W-:-:S03]  /*2e30*/  FMNMX R183, R181, R162, !PT ;  /* 0x000000a2b5b77209 */ /* 0x002fc60007800000 */
[----:B------:R-:W0:Y:S04]  /*2e40*/  SHFL.BFLY PT, R162, R179, 0x1, 0x1f ;  /* 0x0c201f00b3a27f89 */ /* 0x000e2800000e0000 */
[----:B--2---:R1:W-:Y:S04]  /*2e50*/  STS.U16 [R146+UR16+0x4000], R3 ;  /* 0x0040000392007988 */ /* 0x0043e80008000410 */
[----:B---3--:R-:W-:Y:S04]  /*2e60*/  STS.U16 [R146+UR16+0x4100], R163 ;  /* 0x004100a392007988 */ /* 0x008fe80008000410 */
[----:B-----5:R-:W-:Y:S04]  /*2e70*/  STS.U16 [R146+UR16+0x4200], R165 ;  /* 0x004200a592007988 */ /* 0x020fe80008000410 */
[----:B----4-:R-:W-:Y:S04]  /*2e80*/  STS.U16 [R146+UR16+0x4300], R167 ;  /* 0x004300a792007988 */ /* 0x010fe80008000410 */
        /* <DEDUP_REMOVED lines=11> */
[----:B------:R-:W-:Y:S01]  /*2f40*/  STS.U16 [R146+UR16+0x4f00], R191 ;  /* 0x004f00bf92007988 */ /* 0x000fe20008000410 */
[----:B------:R2:W-:Y:S06]  /*2f50*/  MEMBAR.ALL.CTA ;  /* 0x0000000000007992 */ /* 0x0005ec0000008000 */
[----:B--2---:R-:W2:Y:S01]  /*2f60*/  FENCE.VIEW.ASYNC.S ;  /* 0x00000000000073c6 */ /* 0x004ea20000000000 */
[----:B0-----:R-:W-:-:S02]  /*2f70*/  FMNMX R162, R179, R162, !PT ;  /* 0x000000a2b3a27209 */ /* 0x001fc40007800000 */
[----:B------:R-:W-:Y:S02]  /*2f80*/  FMNMX R183, R183, R152, !PT ;  /* 0x00000098b7b77209 */ /* 0x000fe40007800000 */
[----:B------:R-:W-:-:S03]  /*2f90*/  FMNMX R4, R162, R151, !PT ;  /* 0x00000097a2047209 */ /* 0x000fc60007800000 */
[----:B------:R-:W-:Y:S02]  /*2fa0*/  FADD R90, R90, -R183 ;  /* 0x800000b75a5a7221 */ /* 0x000fe40000000000 */
[----:B-1----:R-:W-:Y:S01]  /*2fb0*/  FADD R3, -R4, R151 ;  /* 0x0000009704037221 */ /* 0x002fe20000000100 */
[--C-:B------:R-:W-:Y:S01]  /*2fc0*/  FADD R94, R94, -R183.reuse ;  /* 0x800000b75e5e7221 */ /* 0x100fe20000000000 */
[----:B------:R-:W-:Y:S01]  /*2fd0*/  FMUL R90, R90, 1.4426950216293334961 ;  /* 0x3fb8aa3b5a5a7820 */ /* 0x000fe20000400000 */
[--C-:B------:R-:W-:Y:S01]  /*2fe0*/  FADD R95, R95, -R183.reuse ;  /* 0x800000b75f5f7221 */ /* 0x100fe20000000000 */
[----:B------:R-:W-:Y:S01]  /*2ff0*/  FADD R152, -R183, R152 ;  /* 0x00000098b7987221 */ /* 0x000fe20000000100 */
[--C-:B------:R-:W-:Y:S01]  /*3000*/  FADD R92, R92, -R4.reuse ;  /* 0x800000045c5c7221 */ /* 0x100fe20000000000 */
[--C-:B------:R-:W-:Y:S01]  /*3010*/  FADD R93, R93, -R4.reuse ;  /* 0x800000045d5d7221 */ /* 0x100fe20000000000 */
[----:B------:R-:W-:Y:S01]  /*3020*/  FADD R91, R91, -R183 ;  /* 0x800000b75b5b7221 */ /* 0x000fe20000000000 */
[--C-:B------:R-:W-:Y:S01]  /*3030*/  FADD R88, R88, -R4.reuse ;  /* 0x8000000458587221 */ /* 0x100fe20000000000 */
[----:B------:R-:W-:Y:S01]  /*3040*/  FADD R89, R89, -R4 ;  /* 0x8000000459597221 */ /* 0x000fe20000000000 */
[----:B------:R-:W-:Y:S01]  /*3050*/  FMUL R3, R3, 1.4426950216293334961 ;  /* 0x3fb8aa3b03037820 */ /* 0x000fe20000400000 */
[----:B------:R0:W-:Y:S01]  /*3060*/  MUFU.EX2 R164, R90 ;  /* 0x0000005a00a47308 */ /* 0x0001e20000000800 */
[----:B------:R-:W-:Y:S01]  /*3070*/  FMUL R94, R94, 1.4426950216293334961 ;  /* 0x3fb8aa3b5e5e7820 */ /* 0x000fe20000400000 */
[----:B------:R-:W-:Y:S01]  /*3080*/  FMUL R95, R95, 1.4426950216293334961 ;  /* 0x3fb8aa3b5f5f7820 */ /* 0x000fe20000400000 */
[----:B------:R-:W-:Y:S01]  /*3090*/  FMUL R92, R92, 1.4426950216293334961 ;  /* 0x3fb8aa3b5c5c7820 */ /* 0x000fe20000400000 */
[----:B------:R-:W-:Y:S01]  /*30a0*/  FMUL R93, R93, 1.4426950216293334961 ;  /* 0x3fb8aa3b5d5d7820 */ /* 0x000fe20000400000 */
[----:B------:R-:W-:Y:S01]  /*30b0*/  FMUL R91, R91, 1.4426950216293334961 ;  /* 0x3fb8aa3b5b5b7820 */ /* 0x000fe20000400000 */
[----:B------:R-:W-:Y:S01]  /*30c0*/  FMUL R88, R88, 1.4426950216293334961 ;  /* 0x3fb8aa3b58587820 */ /* 0x000fe20000400000 */
[----:B------:R-:W-:Y:S01]  /*30d0*/  FMUL R89, R89, 1.4426950216293334961 ;  /* 0x3fb8aa3b59597820 */ /* 0x000fe20000400000 */
[----:B0-----:R-:W-:Y:S01]  /*30e0*/  FMUL R90, R152, 1.4426950216293334961 ;  /* 0x3fb8aa3b985a7820 */ /* 0x001fe20000400000 */
[----:B------:R-:W-:Y:S08]  /*30f0*/  MUFU.EX2 R3, R3 ;  /* 0x0000000300037308 */ /* 0x000ff00000000800 */
[----:B------:R-:W0:Y:S08]  /*3100*/  MUFU.EX2 R162, R90 ;  /* 0x0000005a00a27308 */ /* 0x000e300000000800 */
[----:B------:R-:W1:Y:S08]  /*3110*/  MUFU.EX2 R181, R91 ;  /* 0x0000005b00b57308 */ /* 0x000e700000000800 */
[----:B------:R-:W-:Y:S08]  /*3120*/  MUFU.EX2 R94, R94 ;  /* 0x0000005e005e7308 */ /* 0x000ff00000000800 */
[----:B------:R-:W3:Y:S08]  /*3130*/  MUFU.EX2 R95, R95 ;  /* 0x0000005f005f7308 */ /* 0x000ef00000000800 */
[----:B------:R-:W-:Y:S08]  /*3140*/  MUFU.EX2 R152, R88 ;  /* 0x0000005800987308 */ /* 0x000ff00000000800 */
[----:B------:R1:W4:Y:S08]  /*3150*/  MUFU.EX2 R179, R89 ;  /* 0x0000005900b37308 */ /* 0x0003300000000800 */
[----:B------:R-:W-:Y:S08]  /*3160*/  MUFU.EX2 R92, R92 ;  /* 0x0000005c005c7308 */ /* 0x000ff00000000800 */
[----:B------:R-:W5:Y:S01]  /*3170*/  MUFU.EX2 R93, R93 ;  /* 0x0000005d005d7308 */ /* 0x000f620000000800 */
[-C--:B0-----:R-:W-:Y:S01]  /*3180*/  FMUL R26, R26, R162.reuse ;  /* 0x000000a21a1a7220 */ /* 0x081fe20000400000 */
[-C--:B------:R-:W-:Y:S01]  /*3190*/  FMUL R27, R27, R162.reuse ;  /* 0x000000a21b1b7220 */ /* 0x080fe20000400000 */
        /* <DEDUP_REMOVED lines=29> */
[----:B------:R-:W-:Y:S01]  /*3370*/  FMUL R87, R87, R162 ;  /* 0x000000a257577220 */ /* 0x000fe20000400000 */
        /* <DEDUP_REMOVED lines=32> */
[----:B-1----:R-:W-:-:S02]  /*3580*/  F2FP.BF16.F32.PACK_AB R89, R181, R164 ;  /* 0x000000a4b559723e */ /* 0x002fc400000010ff */
[----:B---3--:R-:W-:Y:S02]  /*3590*/  F2FP.BF16.F32.PACK_AB R91, R95, R94 ;  /* 0x0000005e5f5b723e */ /* 0x008fe400000010ff */
[----:B----4-:R-:W-:Y:S02]  /*35a0*/  F2FP.BF16.F32.PACK_AB R88, R179, R152 ;  /* 0x00000098b358723e */ /* 0x010fe400000010ff */
[----:B-----5:R-:W-:Y:S01]  /*35b0*/  F2FP.BF16.F32.PACK_AB R90, R93, R92 ;  /* 0x0000005c5d5a723e */ /* 0x020fe200000010ff */
[----:B--2---:R-:W-:Y:S06]  /*35c0*/  BAR.SYNC.DEFER_BLOCKING 0x0 ;  /* 0x0000000000007b1d */ /* 0x004fec0000010000 */
[----:B------:R-:W-:Y:S01]  /*35d0*/  UMOV UR15, 0xc0000010 ;  /* 0xc0000010000f7882 */ /* 0x000fe20000000000 */
[----:B------:R-:W-:-:S06]  /*35e0*/  WARPGROUP.ARRIVE ;  /* 0x00000000000079c5 */ /* 0x000fcc0000000000 */
[----:B------:R-:W-:Y:S01]  /*35f0*/  HGMMA.64x128x16.F32.BF16 R24, R88, gdesc[UR12], R24, gsb0 ;  /* 0x01e0000c58187df0 */ /* 0x000fe20008001818 */
[----:B------:R-:W-:Y:S01]  /*3600*/  FADD R181, R164, R181 ;  /* 0x000000b5a4b57221 */ /* 0x000fe20000000000 */
[----:B------:R-:W-:-:S03]  /*3610*/  FADD R179, R152, R179 ;  /* 0x000000b398b37221 */ /* 0x000fc60000000000 */
[----:B------:R-:W-:Y:S01]  /*3620*/  FADD R94, R94, R181 ;  /* 0x000000b55e5e7221 */ /* 0x000fe20000000000 */
[----:B------:R-:W-:-:S03]  /*3630*/  FADD R92, R92, R179 ;  /* 0x000000b35c5c7221 */ /* 0x000fc60000000000 */
[----:B------:R-:W-:Y:S01]  /*3640*/  FADD R94, R95, R94 ;  /* 0x0000005e5f5e7221 */ /* 0x000fe20000000000 */
[----:B------:R-:W-:-:S04]  /*3650*/  FADD R92, R93, R92 ;  /* 0x0000005c5d5c7221 */ /* 0x000fc80000000000 */
[----:B------:R-:W0:Y:S04]  /*3660*/  SHFL.BFLY PT, R95, R94, 0x2, 0x1f ;  /* 0x0c401f005e5f7f89 */ /* 0x000e2800000e0000 */
[----:B------:R-:W1:Y:S01]  /*3670*/  SHFL.BFLY PT, R93, R92, 0x2, 0x1f ;  /* 0x0c401f005c5d7f89 */ /* 0x000e6200000e0000 */
[----:B------:R-:W-:-:S04]  /*3680*/  UIADD3 UR4, UP0, UR4, 0x10, URZ ;  /* 0x0000001004047890 */ /* 0x000fc8000ff1e03f */
[----:B------:R-:W-:Y:S01]  /*3690*/  UIADD3.X UR5, URZ, UR5, URZ, UP0, !UPT ;  /* 0x000000053f057290 */ /* 0x000fe200087fe43f */
[----:B0-----:R-:W-:Y:S01]  /*36a0*/  FADD R95, R94, R95 ;  /* 0x0000005f5e5f7221 */ /* 0x001fe20000000000 */
[----:B-1----:R-:W-:-:S04]  /*36b0*/  FADD R93, R92, R93 ;  /* 0x0000005d5c5d7221 */ /* 0x002fc80000000000 */
[----:B------:R-:W0:Y:S04]  /*36c0*/  SHFL.BFLY PT, R164, R95, 0x1, 0x1f ;  /* 0x0c201f005fa47f89 */ /* 0x000e2800000e0000 */
[----:B------:R-:W1:Y:S01]  /*36d0*/  SHFL.BFLY PT, R152, R93, 0x1, 0x1f ;  /* 0x0c201f005d987f89 */ /* 0x000e6200000e0000 */
[----:B------:R-:W-:Y:S01]  /*36e0*/  IMAD.U32 R163, RZ, RZ, UR5 ;  /* 0x00000005ffa37e24 */ /* 0x000fe2000f8e00ff */
[----:B------:R-:W-:-:S04]  /*36f0*/  ISETP.LE.U32.AND P0, PT, R192, UR4, PT ;  /* 0x00000004c0007c0c */ /* 0x000fc8000bf03070 */
[----:B------:R-:W-:Y:S01]  /*3700*/  ISETP.GE.U32.AND.EX P0, PT, R163, RZ, PT, P0 ;  /* 0x000000ffa300720c */ /* 0x000fe20003f06100 */
[----:B------:R-:W-:Y:S02]  /*3710*/  IMAD R155, R9, 0x10, R155 ;  /* 0x00000010099b7824 */ /* 0x000fe400078e029b */
[----:B------:R-:W-:Y:S02]  /*3720*/  IMAD R153, R11, 0x10, R153 ;  /* 0x000000100b997824 */ /* 0x000fe400078e0299 */
[----:B0-----:R-:W-:Y:S01]  /*3730*/  FADD R151, R95, R164 ;  /* 0x000000a45f977221 */ /* 0x001fe20000000000 */
[----:B-1----:R-:W-:-:S03]  /*3740*/  FADD R152, R93, R152 ;  /* 0x000000985d987221 */ /* 0x002fc60000000000 */
[----:B------:R-:W-:Y:S01]  /*3750*/  FFMA R147, R162, R147, R151 ;  /* 0x00000093a2937223 */ /* 0x000fe20000000097 */
[----:B------:R-:W-:Y:S02]  /*3760*/  IMAD.MOV.U32 R151, RZ, RZ, R4 ;  /* 0x000000ffff977224 */ /* 0x000fe400078e0004 */
[----:B------:R-:W-:Y:S01]  /*3770*/  FFMA R8, R3, R8, R152 ;  /* 0x0000000803087223 */ /* 0x000fe20000000098 */
[--C-:B------:R-:W-:Y:S02]  /*3780*/  IMAD.MOV.U32 R3, RZ, RZ, R183.reuse ;  /* 0x000000ffff037224 */ /* 0x100fe400078e00b7 */
[----:B------:R-:W-:Y:S01]  /*3790*/  IMAD.MOV.U32 R152, RZ, RZ, R183 ;  /* 0x000000ffff987224 */ /* 0x000fe200078e00b7 */
[----:B------:R-:W-:Y:S02]  /*37a0*/  WARPGROUP.DEPBAR.LE gsb0, 0x0 ;  /* 0x00008000000079c5 */ /* 0x000fe40000010000 */
[----:B------:R-:W-:Y:S05]  /*37b0*/  @!P0 BRA `(.L_x_1) ;  /* 0xffffffec005c8947 */ /* 0x000fea000383ffff */
.L_x_0:
[----:B------:R-:W-:Y:S01]  /*37c0*/  FMUL R20, R63, 0.25 ;  /* 0x3e8000003f147820 */ /* 0x000fe20000400000 */
[----:B------:R-:W-:Y:S01]  /*37d0*/  FSETP.GT.AND P1, PT, |R147|, 8.50705917302346158658e+37, PT ;  /* 0x7e8000009300780b */ /* 0x000fe20003f24200 */
[----:B------:R-:W-:Y:S01]  /*37e0*/  FMUL R21, R54, 0.25 ;  /* 0x3e80000036157820 */ /* 0x000fe20000400000 */
[----:B------:R-:W-:Y:S01]  /*37f0*/  FMUL R22, R59, 0.25 ;  /* 0x3e8000003b167820 */ /* 0x000fe20000400000 */
[----:B------:R-:W-:Y:S01]  /*3800*/  FMUL R19, R62, 0.25 ;  /* 0x3e8000003e137820 */ /* 0x000fe20000400000 */
[----:B------:R-:W-:Y:S01]  /*3810*/  FSEL R102, R20, R63, P1 ;  /* 0x0000003f14667208 */ /* 0x000fe20000800000 */
        /* <DEDUP_REMOVED lines=15> */
[----:B------:R-:W-:Y:S01]  /*3910*/  IMAD.MOV.U32 R187, RZ, RZ, R8 ;  /* 0x000000ffffbb7224 */ /* 0x000fe200078e0008 */
        /* <DEDUP_REMOVED lines=10> */
[----:B------:R-:W-:Y:S01]  /*39c0*/  FSETP.GT.AND P2, PT, |R187|, 8.50705917302346158658e+37, PT ;  /* 0x7e800000bb00780b */ /* 0x000fe20003f44200 */
        /* <DEDUP_REMOVED lines=16> */
[----:B------:R-:W-:Y:S01]  /*3ad0*/  IMAD.SHL.U32 R22, R2, 0x4, RZ ;  /* 0x0000000402167824 */ /* 0x000fe200078e00ff */
        /* <DEDUP_REMOVED lines=40> */
[----:B------:R-:W-:Y:S01]  /*3d60*/  LOP3.LUT R20, R2, 0x7, RZ, 0xc0, !PT ;  /* 0x0000000702147812 */ /* 0x000fe200078ec0ff */
[----:B------:R-:W-:Y:S01]  /*3d70*/  FMUL R7, R86, 0.25 ;  /* 0x3e80000056077820 */ /* 0x000fe20000400000 */
[----:B------:R-:W-:Y:S01]  /*3d80*/  FSEL R145, R8, R45, P2 ;  /* 0x0000002d08917208 */ /* 0x000fe20001000000 */
[----:B------:R-:W-:Y:S01]  /*3d90*/  FMUL R8, R37, 0.25 ;  /* 0x3e80000025087820 */ /* 0x000fe20000400000 */
[----:B------:R-:W-:Y:S01]  /*3da0*/  FSEL R179, R21, R28, P2 ;  /* 0x0000001c15b37208 */ /* 0x000fe20001000000 */
[----:B------:R-:W-:Y:S01]  /*3db0*/  FMUL R11, R82, 0.25 ;  /* 0x3e800000520b7820 */ /* 0x000fe20000400000 */
[----:B------:R-:W-:Y:S01]  /*3dc0*/  FSEL R129, R19, R64, P2 ;  /* 0x0000004013817208 */ /* 0x000fe20001000000 */
[----:B------:R-:W-:Y:S01]  /*3dd0*/  FMUL R19, R56, 0.25 ;  /* 0x3e80000038137820 */ /* 0x000fe20000400000 */
[----:B------:R-:W-:Y:S01]  /*3de0*/  LEA R21, R20, UR16, 0x4 ;  /* 0x0000001014157c11 */ /* 0x000fe2000f8e20ff */
[----:B------:R-:W-:Y:S01]  /*3df0*/  FMUL R14, R75, 0.25 ;  /* 0x3e8000004b0e7820 */ /* 0x000fe20000400000 */
[----:B------:R-:W-:Y:S01]  /*3e00*/  FSEL R165, R8, R37, P2 ;  /* 0x0000002508a57208 */ /* 0x000fe20001000000 */
[----:B------:R-:W-:Y:S01]  /*3e10*/  FMUL R8, R29, 0.25 ;  /* 0x3e8000001d087820 */ /* 0x000fe20000400000 */
[----:B------:R-:W-:Y:S01]  /*3e20*/  FSETP.GEU.AND P5, PT, |R147|, 1.175494350822287508e-38, PT ;  /* 0x008000009300780b */ /* 0x000fe20003fae200 */
[----:B------:R-:W-:Y:S01]  /*3e30*/  IMAD R23, R20, -0x8, R21 ;  /* 0xfffffff814177824 */ /* 0x000fe200078e0215 */
[----:B------:R-:W-:Y:S01]  /*3e40*/  FSEL R137, R19, R56, P2 ;  /* 0x0000003813897208 */ /* 0x000fe20001000000 */
[C---:B------:R-:W-:Y:S01]  /*3e50*/  FMUL R20, R147.reuse, 8388608 ;  /* 0x4b00000093147820 */ /* 0x040fe20000400000 */
[----:B------:R-:W-:Y:S01]  /*3e60*/  FMUL R19, R48, 0.25 ;  /* 0x3e80000030137820 */ /* 0x000fe20000400000 */
[----:B------:R-:W-:Y:S01]  /*3e70*/  FSETP.GEU.AND P4, PT, R147, 1.175494350822287508e-38, PT ;  /* 0x008000009300780b */ /* 0x000fe20003f8e000 */
[----:B------:R-:W-:Y:S01]  /*3e80*/  FMUL R12, R79, 0.25 ;  /* 0x3e8000004f0c7820 */ /* 0x000fe20000400000 */
[----:B------:R-:W-:Y:S01]  /*3e90*/  FSEL R177, R8, R29, P2 ;  /* 0x0000001d08b17208 */ /* 0x000fe20001000000 */
[----:B------:R-:W-:Y:S01]  /*3ea0*/  FMUL R8, R25, 0.25 ;  /* 0x3e80000019087820 */ /* 0x000fe20000400000 */
[----:B------:R-:W-:Y:S01]  /*3eb0*/  FSEL R189, R20, R147, !P4 ;  /* 0x0000009314bd7208 */ /* 0x000fe20006000000 */
[----:B------:R-:W-:Y:S01]  /*3ec0*/  @P1 FMUL R147, R147, 0.25 ;  /* 0x3e80000093931820 */ /* 0x000fe20000400000 */
[----:B------:R-:W-:Y:S01]  /*3ed0*/  FSEL R143, R19, R48, P2 ;  /* 0x00000030138f7208 */ /* 0x000fe20001000000 */
[----:B------:R-:W-:Y:S01]  /*3ee0*/  FMUL R19, R40, 0.25 ;  /* 0x3e80000028137820 */ /* 0x000fe20000400000 */
[----:B------:R-:W-:Y:S01]  /*3ef0*/  FSEL R183, R8, R25, P2 ;  /* 0x0000001908b77208 */ /* 0x000fe20001000000 */
[----:B------:R-:W-:Y:S01]  /*3f00*/  FMUL R8, R187, 8388608 ;  /* 0x4b000000bb087820 */ /* 0x000fe20000400000 */
[----:B------:R-:W-:Y:S01]  /*3f10*/  @!P5 FMUL R147, R147, 16777216 ;  /* 0x4b8000009393d820 */ /* 0x000fe20000400000 */
[----:B------:R-:W-:Y:S01]  /*3f20*/  FSETP.GEU.AND P3, PT, R187, 1.175494350822287508e-38, PT ;  /* 0x00800000bb00780b */ /* 0x000fe20003f6e000 */
[----:B------:R-:W-:Y:S01]  /*3f30*/  VIADD R20, R189, 0xc0cafb0d ;  /* 0xc0cafb0dbd147836 */ /* 0x000fe20000000000 */
[----:B------:R-:W-:Y:S01]  /*3f40*/  FSEL R163, R19, R40, P2 ;  /* 0x0000002813a37208 */ /* 0x000fe20001000000 */
[----:B------:R-:W-:Y:S01]  /*3f50*/  FMUL R19, R32, 0.25 ;  /* 0x3e80000020137820 */ /* 0x000fe20000400000 */
[----:B------:R-:W-:Y:S01]  /*3f60*/  FSEL R76, R8, R187, !P3 ;  /* 0x000000bb084c7208 */ /* 0x000fe20005800000 */
[----:B------:R-:W0:Y:S01]  /*3f70*/  MUFU.RCP R147, R147 ;  /* 0x0000009300937308 */ /* 0x000e220000001000 */
[----:B------:R-:W-:Y:S01]  /*3f80*/  LOP3.LUT R22, R22, 0xc0, RZ, 0xc0, !PT ;  /* 0x000000c016167812 */ /* 0x000fe200078ec0ff */
[----:B------:R-:W-:Y:S01]  /*3f90*/  FMUL R15, R74, 0.25 ;  /* 0x3e8000004a0f7820 */ /* 0x000fe20000400000 */
[----:B------:R-:W-:Y:S01]  /*3fa0*/  FSEL R175, R19, R32, P2 ;  /* 0x0000002013af7208 */ /* 0x000fe20001000000 */
[----:B------:R-:W-:Y:S01]  /*3fb0*/  FMUL R19, R24, 0.25 ;  /* 0x3e80000018137820 */ /* 0x000fe20000400000 */
[----:B------:R-:W-:Y:S01]  /*3fc0*/  VIADD R8, R76, 0xc0cafb0d ;  /* 0xc0cafb0d4c087836 */ /* 0x000fe20000000000 */
[----:B------:R-:W-:Y:S01]  /*3fd0*/  LOP3.LUT R48, R2, 0x8, RZ, 0xc0, !PT ;  /* 0x0000000802307812 */ /* 0x000fe200078ec0ff */
[----:B------:R-:W-:Y:S01]  /*3fe0*/  IMAD.IADD R29, R22, 0x1, R23 ;  /* 0x00000001161d7824 */ /* 0x000fe200078e0217 */
[----:B------:R-:W-:Y:S01]  /*3ff0*/  FSEL R9, R10, R87, P1 ;  /* 0x000000570a097208 */ /* 0x000fe20000800000 */
[----:B------:R-:W-:Y:S01]  /*4000*/  FMUL R10, R83, 0.25 ;  /* 0x3e800000530a7820 */ /* 0x000fe20000400000 */
[----:B------:R-:W-:Y:S01]  /*4010*/  FSEL R185, R19, R24, P2 ;  /* 0x0000001813b97208 */ /* 0x000fe20001000000 */
[----:B------:R-:W-:Y:S01]  /*4020*/  IMAD R25, R48, 0x80, R21 ;  /* 0x0000008030197824 */ /* 0x000fe200078e0215 */
[----:B------:R-:W-:Y:S01]  /*4030*/  LOP3.LUT R19, R8, 0xff800000, RZ, 0xc0, !PT ;  /* 0xff80000008137812 */ /* 0x000fe200078ec0ff */
[----:B------:R-:W-:Y:S01]  /*4040*/  @!P5 FMUL R9, R9, 16777216 ;  /* 0x4b8000000909d820 */ /* 0x000fe20000400000 */
[----:B------:R-:W-:Y:S01]  /*4050*/  LOP3.LUT R22, R20, 0xff800000, RZ, 0xc0, !PT ;  /* 0xff80000014167812 */ /* 0x000fe200078ec0ff */
[----:B------:R-:W-:Y:S01]  /*4060*/  FMUL R16, R71, 0.25 ;  /* 0x3e80000047107820 */ /* 0x000fe20000400000 */
[----:B------:R-:W-:Y:S01]  /*4070*/  I2FP.F32.S32 R21, R19 ;  /* 0x0000001300157245 */ /* 0x000fe20000201400 */
[----:B------:R-:W-:Y:S01]  /*4080*/  IMAD.IADD R19, R76, 0x1, -R19 ;  /* 0x000000014c137824 */ /* 0x000fe200078e0a13 */
[----:B------:R-:W-:Y:S01]  /*4090*/  FSEL R8, RZ, -23, P3 ;  /* 0xc1b80000ff087808 */ /* 0x000fe20001800000 */
[----:B0-----:R-:W-:Y:S01]  /*40a0*/  FMUL R39, R147, R9 ;  /* 0x0000000993277220 */ /* 0x001fe20000400000 */
[----:B------:R-:W-:Y:S01]  /*40b0*/  I2FP.F32.S32 R23, R22 ;  /* 0x0000001600177245 */ /* 0x000fe20000201400 */
[----:B------:R-:W-:Y:S01]  /*40c0*/  IMAD.IADD R22, R189, 0x1, -R22 ;  /* 0x00000001bd167824 */ /* 0x000fe200078e0a16 */
[----:B------:R-:W-:Y:S01]  /*40d0*/  FSETP.GEU.AND P3, PT, |R187|, 1.175494350822287508e-38, PT ;  /* 0x00800000bb00780b */ /* 0x000fe20003f6e200 */
[----:B------:R-:W-:-:S02]  /*40e0*/  IMAD.MOV.U32 R9, RZ, RZ, 0x3dc6b27f ;  /* 0x3dc6b27fff097424 */ /* 0x000fc400078e00ff */
[----:B------:R-:W-:Y:S01]  /*40f0*/  FADD R19, R19, -1 ;  /* 0xbf80000013137421 */ /* 0x000fe20000000000 */
[----:B------:R-:W-:Y:S01]  /*4100*/  FADD R22, R22, -1 ;  /* 0xbf80000016167421 */ /* 0x000fe20000000000 */
[----:B------:R-:W-:Y:S01]  /*4110*/  FSEL R10, R10, R83, P1 ;  /* 0x000000530a0a7208 */ /* 0x000fe20000800000 */
[----:B------:R-:W-:Y:S01]  /*4120*/  FFMA.FTZ R21, R21, 1.1920928955078125e-07, R8 ;  /* 0x3400000015157823 */ /* 0x000fe20000010008 */
[-C--:B------:R-:W-:Y:S01]  /*4130*/  FFMA.FTZ R8, R19, R9.reuse, -0.16845393180847167969 ;  /* 0xbe2c7f3013087423 */ /* 0x080fe20000010009 */
[----:B------:R-:W-:Y:S01]  /*4140*/  FFMA.FTZ R9, R22, R9, -0.16845393180847167969 ;  /* 0xbe2c7f3016097423 */ /* 0x000fe20000010009 */
[----:B------:R-:W-:Y:S01]  /*4150*/  @P2 FMUL R187, R187, 0.25 ;  /* 0x3e800000bbbb2820 */ /* 0x000fe20000400000 */
[----:B------:R-:W-:Y:S01]  /*4160*/  @!P5 FMUL R10, R10, 16777216 ;  /* 0x4b8000000a0ad820 */ /* 0x000fe20000400000 */
[----:B------:R-:W-:Y:S01]  /*4170*/  FFMA.FTZ R8, R19, R8, 0.1716887056827545166 ;  /* 0x3e2fcf2a13087423 */ /* 0x000fe20000010008 */
[C---:B------:R-:W-:Y:S01]  /*4180*/  FFMA.FTZ R9, R22.reuse, R9, 0.1716887056827545166 ;  /* 0x3e2fcf2a16097423 */ /* 0x040fe20000010009 */
[----:B------:R-:W-:Y:S01]  /*4190*/  FSEL R86, R7, R86, P1 ;  /* 0x0000005607567208 */ /* 0x000fe20000800000 */
[----:B------:R-:W-:Y:S01]  /*41a0*/  @!P3 FMUL R187, R187, 16777216 ;  /* 0x4b800000bbbbb820 */ /* 0x000fe20000400000 */
[----:B------:R-:W-:Y:S01]  /*41b0*/  FMUL R40, R147, R10 ;  /* 0x0000000a93287220 */ /* 0x000fe20000400000 */
[----:B------:R-:W-:Y:S01]  /*41c0*/  FFMA.FTZ R9, R22, R9, -0.17900948226451873779 ;  /* 0xbe374e4316097423 */ /* 0x000fe20000010009 */
[----:B------:R-:W-:Y:S01]  /*41d0*/  FMUL R17, R70, 0.25 ;  /* 0x3e80000046117820 */ /* 0x000fe20000400000 */
[----:B------:R-:W0:Y:S01]  /*41e0*/  MUFU.RCP R10, R187 ;  /* 0x000000bb000a7308 */ /* 0x000e220000001000 */
[----:B------:R-:W-:Y:S01]  /*41f0*/  FMUL R7, R66, 0.25 ;  /* 0x3e80000042077820 */ /* 0x000fe20000400000 */
[----:B------:R-:W-:Y:S01]  /*4200*/  FFMA.FTZ R8, R19, R8, -0.17900948226451873779 ;  /* 0xbe374e4313087423 */ /* 0x000fe20000010008 */
[----:B------:R-:W-:Y:S01]  /*4210*/  FFMA.FTZ R9, R22, R9, 0.20512372255325317383 ;  /* 0x3e520bf416097423 */ /* 0x000fe20000010009 */
[----:B------:R-:W-:Y:S01]  /*4220*/  FSEL R11, R11, R82, P1 ;  /* 0x000000520b0b7208 */ /* 0x000fe20000800000 */
[----:B------:R-:W-:Y:S01]  /*4230*/  FMUL R18, R67, 0.25 ;  /* 0x3e80000043127820 */ /* 0x000fe20000400000 */
[----:B------:R-:W-:Y:S01]  /*4240*/  FSEL R14, R14, R75, P1 ;  /* 0x0000004b0e0e7208 */ /* 0x000fe20000800000 */
[----:B------:R-:W-:Y:S01]  /*4250*/  FFMA.FTZ R8, R19, R8, 0.20512372255325317383 ;  /* 0x3e520bf413087423 */ /* 0x000fe20000010008 */
[----:B------:R-:W-:Y:S01]  /*4260*/  FFMA.FTZ R9, R22, R9, -0.24046532809734344482 ;  /* 0xbe763c8b16097423 */ /* 0x000fe20000010009 */
[----:B------:R-:W-:Y:S01]  /*4270*/  FMUL R13, R78, 0.25 ;  /* 0x3e8000004e0d7820 */ /* 0x000fe20000400000 */
[----:B------:R-:W-:Y:S01]  /*4280*/  FSEL R12, R12, R79, P1 ;  /* 0x0000004f0c0c7208 */ /* 0x000fe20000800000 */
[----:B------:R-:W-:Y:S01]  /*4290*/  BAR.SYNC.DEFER_BLOCKING 0x0 ;  /* 0x0000000000007b1d */ /* 0x000fe20000010000 */
[----:B------:R-:W-:Y:S01]  /*42a0*/  FSEL R15, R15, R74, P1 ;  /* 0x0000004a0f0f7208 */ /* 0x000fe20000800000 */
[----:B------:R-:W-:Y:S01]  /*42b0*/  @!P5 FMUL R11, R11, 16777216 ;  /* 0x4b8000000b0bd820 */ /* 0x000fe20000400000 */
[----:B------:R-:W-:Y:S01]  /*42c0*/  FSEL R16, R16, R71, P1 ;  /* 0x0000004710107208 */ /* 0x000fe20000800000 */
[----:B------:R-:W-:Y:S01]  /*42d0*/  @!P5 FMUL R14, R14, 16777216 ;  /* 0x4b8000000e0ed820 */ /* 0x000fe20000400000 */
[----:B------:R-:W-:Y:S01]  /*42e0*/  FSEL R17, R17, R70, P1 ;  /* 0x0000004611117208 */ /* 0x000fe20000800000 */
[----:B------:R-:W-:Y:S01]  /*42f0*/  FFMA.FTZ R8, R19, R8, -0.24046532809734344482 ;  /* 0xbe763c8b13087423 */ /* 0x000fe20000010008 */
[----:B------:R-:W-:Y:S01]  /*4300*/  FSEL R66, R7, R66, P1 ;  /* 0x0000004207427208 */ /* 0x000fe20000800000 */
[----:B------:R-:W-:Y:S01]  /*4310*/  FFMA.FTZ R9, R22, R9, 0.28857114911079406738 ;  /* 0x3e93bf9916097423 */ /* 0x000fe20000010009 */
[----:B------:R-:W-:Y:S01]  /*4320*/  FSEL R18, R18, R67, P1 ;  /* 0x0000004312127208 */ /* 0x000fe20000800000 */
[----:B------:R-:W-:Y:S01]  /*4330*/  @!P5 FMUL R58, R58, 16777216 ;  /* 0x4b8000003a3ad820 */ /* 0x000fe20000400000 */
[----:B------:R-:W-:Y:S01]  /*4340*/  LOP3.LUT R50, R2, 0x70, RZ, 0xc0, !PT ;  /* 0x0000007002327812 */ /* 0x000fe200078ec0ff */
[----:B------:R-:W-:Y:S01]  /*4350*/  @!P5 FMUL R46, R46, 16777216 ;  /* 0x4b8000002e2ed820 */ /* 0x000fe20000400000 */
[----:B------:R-:W-:Y:S01]  /*4360*/  FSEL R13, R13, R78, P1 ;  /* 0x0000004e0d0d7208 */ /* 0x000fe20000800000 */
[----:B------:R-:W-:Y:S01]  /*4370*/  @!P5 FMUL R12, R12, 16777216 ;  /* 0x4b8000000c0cd820 */ /* 0x000fe20000400000 */
        /* <DEDUP_REMOVED lines=9> */
[----:B------:R-:W-:Y:S01]  /*4410*/  FMUL R41, R147, R11 ;  /* 0x0000000b93297220 */ /* 0x000fe20000400000 */
        /* <DEDUP_REMOVED lines=30> */
[----:B------:R-:W-:Y:S01]  /*4600*/  FFMA.FTZ R8, R19, R8, 0.28857114911079406738 ;  /* 0x3e93bf9913087423 */ /* 0x000fe20000010008 */
[----:B------:R-:W-:Y:S01]  /*4610*/  FFMA.FTZ R11, R22, R9, -0.36067417263984680176 ;  /* 0xbeb8aa49160b7423 */ /* 0x000fe20000010009 */
[----:B------:R-:W-:Y:S01]  /*4620*/  FSEL R20, RZ, -23, P4 ;  /* 0xc1b80000ff147808 */ /* 0x000fe20002000000 */
[C---:B------:R-:W-:Y:S01]  /*4630*/  FMUL R151, R147.reuse, R58 ;  /* 0x0000003a93977220 */ /* 0x040fe20000400000 */
[C---:B------:R-:W-:Y:S01]  /*4640*/  FMUL R14, R147.reuse, R46 ;  /* 0x0000002e930e7220 */ /* 0x040fe20000400000 */
[----:B------:R-:W-:Y:S01]  /*4650*/  IMAD R50, R50, 0x8, R25 ;  /* 0x0000000832327824 */ /* 0x000fe200078e0219 */
[----:B------:R-:W-:Y:S01]  /*4660*/  LEA.HI R48, R48, R29, RZ, 0x1f ;  /* 0x0000001d30307211 */ /* 0x000fe200078ff8ff */
[----:B------:R-:W-:Y:S01]  /*4670*/  @!P5 FMUL R18, R18, 16777216 ;  /* 0x4b8000001212d820 */ /* 0x000fe20000400000 */
[C---:B------:R-:W-:Y:S01]  /*4680*/  FMUL R36, R147.reuse, R12 ;  /* 0x0000000c93247220 */ /* 0x040fe20000400000 */
[C---:B------:R-:W-:Y:S01]  /*4690*/  FMUL R42, R147.reuse, R15 ;  /* 0x0000000f932a7220 */ /* 0x040fe20000400000 */
[C---:B------:R-:W-:Y:S01]  /*46a0*/  FMUL R31, R147.reuse, R16 ;  /* 0x00000010931f7220 */ /* 0x040fe20000400000 */
[C---:B------:R-:W-:Y:S01]  /*46b0*/  FMUL R30, R147.reuse, R17 ;  /* 0x00000011931e7220 */ /* 0x040fe20000400000 */
[C---:B------:R-:W-:Y:S01]  /*46c0*/  FMUL R45, R147.reuse, R66 ;  /* 0x00000042932d7220 */ /* 0x040fe20000400000 */
[C---:B------:R-:W-:Y:S01]  /*46d0*/  FMUL R34, R147.reuse, R62 ;  /* 0x0000003e93227220 */ /* 0x040fe20000400000 */
[----:B------:R-:W-:Y:S01]  /*46e0*/  FMUL R26, R147, R54 ;  /* 0x00000036931a7220 */ /* 0x000fe20000400000 */
[C---:B0-----:R-:W-:Y:S01]  /*46f0*/  FMUL R46, R10.reuse, R27 ;  /* 0x0000001b0a2e7220 */ /* 0x041fe20000400000 */
[C---:B------:R-:W-:Y:S01]  /*4700*/  FMUL R52, R10.reuse, R35 ;  /* 0x000000230a347220 */ /* 0x040fe20000400000 */
        /* <DEDUP_REMOVED lines=18> */
[C---:B------:R-:W-:Y:S01]  /*4830*/  FMUL R47, R10.reuse, R47 ;  /* 0x0000002f0a2f7220 */ /* 0x040fe20000400000 */
        /* <DEDUP_REMOVED lines=27> */
[----:B------:R-:W-:Y:S01]  /*49f0*/  FMUL R12, R10, R183 ;  /* 0x000000b70a0c7220 */ /* 0x000fe20000400000 */
[----:B------:R-:W-:Y:S01]  /*4a00*/  @!P5 FMUL R132, R132, 16777216 ;  /* 0x4b8000008484d820 */ /* 0x000fe20000400000 */
[----:B------:R-:W-:Y:S01]  /*4a10*/  FFMA.FTZ R10, R19, R8, -0.36067417263984680176 ;  /* 0xbeb8aa49130a7423 */ /* 0x000fe20000010008 */
[C---:B------:R-:W-:Y:S01]  /*4a20*/  FFMA.FTZ R11, R22.reuse, R11, 0.48089820146560668945 ;  /* 0x3ef6384a160b7423 */ /* 0x040fe2000001000b */
[----:B------:R-:W-:Y:S01]  /*4a30*/  FFMA.FTZ R20, R23, 1.1920928955078125e-07, R20 ;  /* 0x3400000017147823 */ /* 0x000fe20000010014 */
        /* <DEDUP_REMOVED lines=19> */
[----:B------:R-:W-:Y:S01]  /*4b70*/  FFMA.FTZ R10, R19, R10, 0.48089820146560668945 ;  /* 0x3ef6384a130a7423 */ /* 0x000fe2000001000a */
[C---:B------:R-:W-:Y:S01]  /*4b80*/  FFMA.FTZ R11, R22.reuse, R11, -0.72134751081466674805 ;  /* 0xbf38aa3b160b7423 */ /* 0x040fe2000001000b */
[----:B------:R-:W-:Y:S01]  /*4b90*/  F2FP.BF16.F32.PACK_AB R9, R177, R12 ;  /* 0x0000000cb109723e */ /* 0x000fe200000010ff */
[----:B------:R-:W-:Y:S01]  /*4ba0*/  ULDC.64 UR4, c[0x0][0x270] ;  /* 0x00009c0000047ab9 */ /* 0x000fe20000000a00 */
[----:B------:R-:W-:Y:S01]  /*4bb0*/  FFMA.FTZ R12, R19, R10, -0.72134751081466674805 ;  /* 0xbf38aa3b130c7423 */ /* 0x000fe2000001000a */
[----:B------:R-:W-:Y:S01]  /*4bc0*/  FMUL R13, R22, R11 ;  /* 0x0000000b160d7220 */ /* 0x000fe20000400000 */
[----:B------:R-:W-:Y:S01]  /*4bd0*/  F2FP.BF16.F32.PACK_AB R8, R179, R66 ;  /* 0x00000042b308723e */ /* 0x000fe200000010ff */
[----:B------:R-:W-:Y:S01]  /*4be0*/  UIMAD UR4, UR7, UR4, URZ ;  /* 0x00000004070472a4 */ /* 0x000fe2000f8e023f */
[----:B------:R-:W-:Y:S01]  /*4bf0*/  F2FP.BF16.F32.PACK_AB R10, R128, R147 ;  /* 0x00000093800a723e */ /* 0x000fe200000010ff */
[----:B------:R-:W-:Y:S01]  /*4c00*/  FMUL R12, R19, R12 ;  /* 0x0000000c130c7220 */ /* 0x000fe20000400000 */
[----:B------:R-:W-:Y:S01]  /*4c10*/  F2FP.BF16.F32.PACK_AB R11, R126, R181 ;  /* 0x000000b57e0b723e */ /* 0x000fe200000010ff */
[----:B------:R-:W-:Y:S01]  /*4c20*/  FMUL R13, R22, R13 ;  /* 0x0000000d160d7220 */ /* 0x000fe20000400000 */
[----:B------:R-:W-:Y:S01]  /*4c30*/  LEA R5, R5, UR16, 0x4 ;  /* 0x0000001005057c11 */ /* 0x000fe2000f8e20ff */
[----:B------:R-:W-:Y:S01]  /*4c40*/  FMUL R12, R19, R12 ;  /* 0x0000000c130c7220 */ /* 0x000fe20000400000 */
[----:B------:R-:W-:Y:S01]  /*4c50*/  F2FP.BF16.F32.PACK_AB R16, R16, R175 ;  /* 0x000000af1010723e */ /* 0x000fe200000010ff */
[----:B------:R-:W-:Y:S01]  /*4c60*/  STSM.16.M88.4 [R50], R8 ;  /* 0x0000000832007844 */ /* 0x000fe20000000200 */
[----:B------:R-:W-:Y:S01]  /*4c70*/  F2FP.BF16.F32.PACK_AB R17, R17, R72 ;  /* 0x000000481111723e */ /* 0x000fe200000010ff */
[----:B------:R-:W-:Y:S01]  /*4c80*/  FFMA.FTZ R12, R19, 1.4426950216293334961, R12 ;  /* 0x3fb8aa3b130c7823 */ /* 0x000fe2000001000c */
[----:B------:R-:W-:Y:S01]  /*4c90*/  F2FP.BF16.F32.PACK_AB R18, R18, R171 ;  /* 0x000000ab1212723e */ /* 0x000fe200000010ff */
[----:B------:R-:W-:Y:S01]  /*4ca0*/  BAR.SYNC.DEFER_BLOCKING 0x0 ;  /* 0x0000000000007b1d */ /* 0x000fe20000010000 */
[----:B------:R-:W-:Y:S01]  /*4cb0*/  F2FP.BF16.F32.PACK_AB R19, R118, R169 ;  /* 0x000000a97613723e */ /* 0x000fe200000010ff */
[----:B------:R-:W-:Y:S01]  /*4cc0*/  FADD R66, R21, R12 ;  /* 0x0000000c15427221 */ /* 0x000fe20000000000 */
[----:B------:R-:W-:Y:S01]  /*4cd0*/  ISETP.GE.U32.AND P1, PT, R76, 0x7f800000, PT ;  /* 0x7f8000004c00780c */ /* 0x000fe20003f26070 */
[----:B------:R-:W-:Y:S01]  /*4ce0*/  FFMA.FTZ R13, R22, 1.4426950216293334961, R13 ;  /* 0x3fb8aa3b160d7823 */ /* 0x000fe2000001000d */
[----:B------:R-:W-:-:S02]  /*4cf0*/  LOP3.LUT R6, R2, 0x40, RZ, 0xc0, !PT ;  /* 0x0000004002067812 */ /* 0x000fc400078ec0ff */
[----:B------:R-:W-:Y:S01]  /*4d00*/  F2FP.BF16.F32.PACK_AB R21, R15, R64 ;  /* 0x000000400f15723e */ /* 0x000fe200000010ff */
[----:B------:R-:W-:Y:S01]  /*4d10*/  FADD R49, R20, R13 ;  /* 0x0000000d14317221 */ /* 0x000fe20000000000 */
[----:B------:R-:W-:Y:S02]  /*4d20*/  F2FP.BF16.F32.PACK_AB R22, R14, R159 ;  /* 0x0000009f0e16723e */ /* 0x000fe400000010ff */
[----:B------:R-:W-:Y:S02]  /*4d30*/  ISETP.GE.U32.AND P3, PT, R189, 0x7f800000, PT ;  /* 0x7f800000bd00780c */ /* 0x000fe40003f66070 */
[----:B------:R-:W-:Y:S02]  /*4d40*/  ISETP.NE.U32.AND P0, PT, R6, RZ, PT ;  /* 0x000000ff0600720c */ /* 0x000fe40003f05070 */
[----:B------:R-:W0:Y:S01]  /*4d50*/  LDC R6, c[0x0][0x278] ;  /* 0x00009e00ff067b82 */ /* 0x000e220000000800 */
[----:B------:R-:W-:Y:S01]  /*4d60*/  @P1 IMAD.MOV.U32 R12, RZ, RZ, 0x7f800000 ;  /* 0x7f800000ff0c1424 */ /* 0x000fe200078e00ff */
[----:B------:R-:W-:Y:S01]  /*4d70*/  SHF.R.U32.HI R113, RZ, 0x6, R2 ;  /* 0x00000006ff717819 */ /* 0x000fe20000011602 */
[----:B------:R-:W-:Y:S01]  /*4d80*/  IMAD.SHL.U32 R2, R2, 0x2, RZ ;  /* 0x0000000202027824 */ /* 0x000fe200078e00ff */
[----:B------:R-:W-:Y:S01]  /*4d90*/  F2FP.BF16.F32.PACK_AB R23, R23, R114 ;  /* 0x000000721717723e */ /* 0x000fe200000010ff */
[----:B------:R-:W-:Y:S01]  /*4da0*/  @P1 FFMA.FTZ R66, R76, R12, +INF ;  /* 0x7f8000004c421423 */ /* 0x000fe2000001000c */
[----:B------:R-:W-:-:S02]  /*4db0*/  SGXT.U32 R113, R113, 0x1 ;  /* 0x000000017171781a */ /* 0x000fc40000000000 */
[----:B------:R-:W-:Y:S01]  /*4dc0*/  F2FP.BF16.F32.PACK_AB R24, R24, R27 ;  /* 0x0000001b1818723e */ /* 0x000fe200000010ff */
[----:B------:R-:W1:Y:S01]  /*4dd0*/  LDS.128 R8, [R5] ;  /* 0x0000000005087984 */ /* 0x000e620000000c00 */
[----:B------:R-:W-:Y:S01]  /*4de0*/  @P3 IMAD.MOV.U32 R20, RZ, RZ, 0x7f800000 ;  /* 0x7f800000ff143424 */ /* 0x000fe200078e00ff */
[----:B------:R-:W-:Y:S01]  /*4df0*/  F2FP.BF16.F32.PACK_AB R25, R25, R62 ;  /* 0x0000003e1919723e */ /* 0x000fe200000010ff */
[----:B------:R-:W-:Y:S02]  /*4e00*/  BAR.SYNC.DEFER_BLOCKING 0x0 ;  /* 0x0000000000007b1d */ /* 0x000fe40000010000 */
[----:B------:R-:W-:Y:S01]  /*4e10*/  @P3 FFMA.FTZ R49, R189, R20, +INF ;  /* 0x7f800000bd313423 */ /* 0x000fe20000010014 */
[----:B------:R-:W-:Y:S02]  /*4e20*/  F2FP.BF16.F32.PACK_AB R20, R157, R68 ;  /* 0x000000449d14723e */ /* 0x000fe400000010ff */
[----:B------:R-:W-:Y:S02]  /*4e30*/  F2FP.BF16.F32.PACK_AB R26, R26, R155 ;  /* 0x0000009b1a1a723e */ /* 0x000fe400000010ff */
[----:B------:R-:W-:-:S02]  /*4e40*/  F2FP.BF16.F32.PACK_AB R27, R106, R153 ;  /* 0x000000996a1b723e */ /* 0x000fc400000010ff */
[----:B------:R-:W-:Y:S02]  /*4e50*/  F2FP.BF16.F32.PACK_AB R32, R32, R35 ;  /* 0x000000232020723e */ /* 0x000fe400000010ff */
[----:B------:R-:W-:Y:S01]  /*4e60*/  F2FP.BF16.F32.PACK_AB R33, R33, R60 ;  /* 0x0000003c2121723e */ /* 0x000fe200000010ff */
[----:B0-----:R-:W-:Y:S01]  /*4e70*/  IMAD R113, R113, R6, RZ ;  /* 0x0000000671717224 */ /* 0x001fe200078e02ff */
[----:B------:R-:W-:Y:S02]  /*4e80*/  F2FP.BF16.F32.PACK_AB R34, R34, R151 ;  /* 0x000000972222723e */ /* 0x000fe400000010ff */
[----:B------:R-:W-:Y:S01]  /*4e90*/  F2FP.BF16.F32.PACK_AB R35, R102, R149 ;  /* 0x000000956623723e */ /* 0x000fe200000010ff */
[----:B------:R-:W-:Y:S01]  /*4ea0*/  IMAD R111, R6, 0x2, R113 ;  /* 0x00000002066f7824 */ /* 0x000fe200078e0271 */
[----:B------:R-:W-:Y:S02]  /*4eb0*/  F2FP.BF16.F32.PACK_AB R28, R28, R65 ;  /* 0x000000411c1c723e */ /* 0x000fe400000010ff */
[----:B------:R-:W-:Y:S01]  /*4ec0*/  F2FP.BF16.F32.PACK_AB R29, R29, R58 ;  /* 0x0000003a1d1d723e */ /* 0x000fe200000010ff */
[----:B------:R-:W-:Y:S01]  /*4ed0*/  IMAD R115, R6, 0x2, R111 ;  /* 0x0000000206737824 */ /* 0x000fe200078e026f */
[----:B------:R-:W-:Y:S01]  /*4ee0*/  F2FP.BF16.F32.PACK_AB R30, R30, R45 ;  /* 0x0000002d1e1e723e */ /* 0x000fe200000010ff */
[----:B------:R-:W0:Y:S01]  /*4ef0*/  LDC.64 R64, c[0x0][0x228] ;  /* 0x00008a00ff407b82 */ /* 0x000e220000000a00 */
[----:B------:R-:W-:Y:S01]  /*4f00*/  F2FP.BF16.F32.PACK_AB R31, R31, R44 ;  /* 0x0000002c1f1f723e */ /* 0x000fe200000010ff */
[----:B------:R-:W-:Y:S01]  /*4f10*/  IMAD R7, R6, 0x2, R115 ;  /* 0x0000000206077824 */ /* 0x000fe200078e0273 */
[----:B------:R-:W-:Y:S01]  /*4f20*/  STSM.16.M88.4 [R50], R16 ;  /* 0x0000001032007844 */ /* 0x000fe20000000200 */
[----:B------:R-:W-:Y:S01]  /*4f30*/  IMAD R44, R0, UR5, RZ ;  /* 0x00000005002c7c24 */ /* 0x000fe2000f8e02ff */
[----:B------:R-:W-:Y:S01]  /*4f40*/  USHF.L.U32 UR5, UR4, 0x1, URZ ;  /* 0x0000000104057899 */ /* 0x000fe2000800063f */
[----:B------:R-:W-:-:S02]  /*4f50*/  IMAD R109, R6, 0x2, R7 ;  /* 0x00000002066d7824 */ /* 0x000fc400078e0207 */
[----:B------:R-:W-:Y:S01]  /*4f60*/  BAR.SYNC.DEFER_BLOCKING 0x0 ;  /* 0x0000000000007b1d */ /* 0x000fe20000010000 */
[----:B------:R-:W-:Y:S01]  /*4f70*/  F2FP.BF16.F32.PACK_AB R38, R38, R41 ;  /* 0x000000292626723e */ /* 0x000fe200000010ff */
[----:B------:R-:W-:Y:S01]  /*4f80*/  IMAD R105, R6, 0x2, R109 ;  /* 0x0000000206697824 */ /* 0x000fe200078e026d */
[----:B------:R-:W-:Y:S02]  /*4f90*/  F2FP.BF16.F32.PACK_AB R39, R39, R40 ;  /* 0x000000282727723e */ /* 0x000fe400000010ff */
[----:B------:R-:W-:Y:S01]  /*4fa0*/  FSETP.NEU.AND P2, PT, R76, RZ, PT ;  /* 0x000000ff4c00720b */ /* 0x000fe20003f4d000 */
[----:B------:R-:W-:Y:S01]  /*4fb0*/  IMAD R103, R6, 0x2, R105 ;  /* 0x0000000206677824 */ /* 0x000fe200078e0269 */
[----:B------:R-:W-:-:S03]  /*4fc0*/  FSETP.NEU.AND P1, PT, R189, RZ, PT ;  /* 0x000000ffbd00720b */ /* 0x000fc60003f2d000 */
[----:B------:R-:W-:-:S04]  /*4fd0*/  IMAD R51, R6, 0x2, R103 ;  /* 0x0000000206337824 */ /* 0x000fc800078e0267 */
[----:B------:R-:W-:-:S04]  /*4fe0*/  IMAD R55, R6, 0x2, R51 ;  /* 0x0000000206377824 */ /* 0x000fc800078e0233 */
[----:B------:R-:W-:-:S04]  /*4ff0*/  IMAD R101, R6, 0x2, R55 ;  /* 0x0000000206657824 */ /* 0x000fc800078e0237 */
[C---:B------:R-:W-:Y:S01]  /*5000*/  IMAD R59, R6.reuse, 0x2, R101 ;  /* 0x00000002063b7824 */ /* 0x040fe200078e0265 */
[----:B------:R-:W2:Y:S03]  /*5010*/  LDS.128 R12, [R5] ;  /* 0x00000000050c7984 */ /* 0x000ea60000000c00 */
[C---:B------:R-:W-:Y:S01]  /*5020*/  IMAD R82, R6.reuse, 0x2, R59 ;  /* 0x0000000206527824 */ /* 0x040fe200078e023b */
[----:B------:R-:W-:Y:S03]  /*5030*/  BAR.SYNC.DEFER_BLOCKING 0x0 ;  /* 0x0000000000007b1d */ /* 0x000fe60000010000 */
[----:B------:R-:W-:-:S04]  /*5040*/  IMAD R70, R6, 0x2, R82 ;  /* 0x0000000206467824 */ /* 0x000fc800078e0252 */
[----:B------:R-:W-:-:S04]  /*5050*/  IMAD R63, R6, 0x2, R70 ;  /* 0x00000002063f7824 */ /* 0x000fc800078e0246 */
[----:B------:R-:W-:-:S04]  /*5060*/  IMAD R74, R6, 0x2, R63 ;  /* 0x00000002064a7824 */ /* 0x000fc800078e023f */
[----:B------:R-:W-:-:S04]  /*5070*/  IMAD R78, R6, 0x2, R74 ;  /* 0x00000002064e7824 */ /* 0x000fc800078e024a */
[----:B------:R-:W-:-:S04]  /*5080*/  IMAD R71, R6, 0x2, R78 ;  /* 0x0000000206477824 */ /* 0x000fc800078e024e */
[C---:B------:R-:W-:Y:S01]  /*5090*/  IMAD R73, R6.reuse, 0x2, R71 ;  /* 0x0000000206497824 */ /* 0x040fe200078e0247 */
[----:B------:R-:W-:Y:S03]  /*50a0*/  STSM.16.M88.4 [R50], R20 ;  /* 0x0000001432007844 */ /* 0x000fe60000000200 */
        /* <DEDUP_REMOVED lines=8> */
[----:B------:R-:W3:Y:S03]  /*5130*/  LDS.128 R16, [R5] ;  /* 0x0000000005107984 */ /* 0x000ee60000000c00 */
        /* <DEDUP_REMOVED lines=17> */
[----:B------:R-:W4:Y:S03]  /*5250*/  LDS.128 R20, [R5] ;  /* 0x0000000005147984 */ /* 0x000f260000000c00 */
        /* <DEDUP_REMOVED lines=8> */
[----:B------:R5:W-:Y:S03]  /*52e0*/  STSM.16.M88.4 [R50], R32 ;  /* 0x0000002032007844 */ /* 0x000be60000000200 */
[C---:B------:R-:W-:Y:S01]  /*52f0*/  IMAD R147, R6.reuse, 0x2, R143 ;  /* 0x0000000206937824 */ /* 0x040fe200078e028f */
[----:B------:R-:W-:Y:S03]  /*5300*/  BAR.SYNC.DEFER_BLOCKING 0x0 ;  /* 0x0000000000007b1d */ /* 0x000fe60000010000 */
[----:B------:R-:W-:-:S04]  /*5310*/  IMAD R145, R6, 0x2, R147 ;  /* 0x0000000206917824 */ /* 0x000fc800078e0293 */
[----:B------:R-:W-:-:S04]  /*5320*/  IMAD R135, R6, 0x2, R145 ;  /* 0x0000000206877824 */ /* 0x000fc800078e0291 */
[----:B------:R-:W-:Y:S01]  /*5330*/  IMAD R127, R6, 0x2, R135 ;  /* 0x00000002067f7824 */ /* 0x000fe200078e0287 */
[----:B-----5:R-:W-:Y:S02]  /*5340*/  F2FP.BF16.F32.PACK_AB R32, R56, R61 ;  /* 0x0000003d3820723e */ /* 0x020fe400000010ff */
[----:B------:R-:W-:Y:S01]  /*5350*/  F2FP.BF16.F32.PACK_AB R33, R54, R57 ;  /* 0x000000393621723e */ /* 0x000fe200000010ff */
[----:B------:R-:W-:Y:S01]  /*5360*/  IMAD R137, R6, 0x2, R127 ;  /* 0x0000000206897824 */ /* 0x000fe200078e027f */
[----:B------:R-:W-:Y:S01]  /*5370*/  F2FP.BF16.F32.PACK_AB R34, R37, R42 ;  /* 0x0000002a2522723e */ /* 0x000fe200000010ff */
[----:B------:R-:W-:Y:S01]  /*5380*/  IMAD.SHL.U32 R37, R44, 0x2, RZ ;  /* 0x000000022c257824 */ /* 0x000fe200078e00ff */
[----:B------:R-:W-:Y:S01]  /*5390*/  F2FP.BF16.F32.PACK_AB R35, R36, R43 ;  /* 0x0000002b2423723e */ /* 0x000fe200000010ff */
[----:B------:R-:W-:Y:S01]  /*53a0*/  IMAD R129, R6, 0x2, R137 ;  /* 0x0000000206817824 */ /* 0x000fe200078e0289 */
[----:B------:R-:W-:Y:S01]  /*53b0*/  F2FP.BF16.F32.PACK_AB R36, R52, R53 ;  /* 0x000000353424723e */ /* 0x000fe200000010ff */
[----:B------:R-:W-:Y:S01]  /*53c0*/  IMAD.HI R44, R44, 0x2, RZ ;  /* 0x000000022c2c7827 */ /* 0x000fe200078e02ff */
[----:B0-----:R-:W-:Y:S01]  /*53d0*/  IADD3 R146, P3, P4, R37, UR5, R64 ;  /* 0x0000000525927c10 */ /* 0x001fe2000fc7e040 */
[----:B------:R-:W-:Y:S01]  /*53e0*/  UIMAD.WIDE UR4, UR4, 0x2, URZ ;  /* 0x00000002040478a5 */ /* 0x000fe2000f8e023f */
[----:B------:R-:W0:Y:S01]  /*53f0*/  LDS.128 R24, [R5] ;  /* 0x0000000005187984 */ /* 0x000e220000000c00 */
[----:B------:R-:W-:Y:S01]  /*5400*/  IMAD R139, R6, 0x2, R129 ;  /* 0x00000002068b7824 */ /* 0x000fe200078e0281 */
[----:B------:R-:W-:Y:S01]  /*5410*/  F2FP.BF16.F32.PACK_AB R37, R46, R47 ;  /* 0x0000002f2e25723e */ /* 0x000fe200000010ff */
[----:B------:R-:W-:Y:S02]  /*5420*/  BAR.SYNC.DEFER_BLOCKING 0x0 ;  /* 0x0000000000007b1d */ /* 0x000fe40000010000 */
[----:B------:R-:W-:Y:S01]  /*5430*/  IMAD R131, R6, 0x2, R139 ;  /* 0x0000000206837824 */ /* 0x000fe200078e028b */
[----:B------:R-:W-:-:S02]  /*5440*/  IADD3.X R168, R44, UR5, R65, P3, P4 ;  /* 0x000000052ca87c10 */ /* 0x000fc40009fe8441 */
[-C--:B------:R-:W-:Y:S01]  /*5450*/  LEA R40, P3, R115, R146.reuse, 0x1 ;  /* 0x0000009273287211 */ /* 0x080fe200078608ff */
[C---:B------:R-:W-:Y:S01]  /*5460*/  IMAD R141, R6.reuse, 0x2, R131 ;  /* 0x00000002068d7824 */ /* 0x040fe200078e0283 */
[----:B------:R-:W-:Y:S01]  /*5470*/  LEA R44, P5, R113, R146, 0x1 ;  /* 0x00000092712c7211 */ /* 0x000fe200078a08ff */
[----:B------:R-:W-:Y:S01]  /*5480*/  ULDC UR4, c[0x0][0x27c] ;  /* 0x00009f0000047ab9 */ /* 0x000fe20000000800 */
[----:B------:R-:W-:Y:S01]  /*5490*/  LEA.HI.X.SX32 R41, R115, R168, 0x1, P3 ;  /* 0x000000a873297211 */ /* 0x000fe200018f0eff */
[C---:B------:R-:W-:Y:S01]  /*54a0*/  IMAD R133, R6.reuse, 0x2, R141 ;  /* 0x0000000206857824 */ /* 0x040fe200078e028d */
[----:B------:R-:W-:Y:S01]  /*54b0*/  LEA R42, P6, R111, R146, 0x1 ;  /* 0x000000926f2a7211 */ /* 0x000fe200078c08ff */
[----:B------:R-:W-:Y:S01]  /*54c0*/  UIMAD UR4, UR7, UR4, URZ ;  /* 0x00000004070472a4 */ /* 0x000fe2000f8e023f */
[-C--:B------:R-:W-:Y:S01]  /*54d0*/  LEA.HI.X.SX32 R45, R113, R168.reuse, 0x1, P5 ;  /* 0x000000a8712d7211 */ /* 0x080fe200028f0eff */
[C---:B------:R-:W-:Y:S01]  /*54e0*/  IMAD R149, R6.reuse, 0x2, R133 ;  /* 0x0000000206957824 */ /* 0x040fe200078e0285 */
[----:B------:R-:W-:Y:S01]  /*54f0*/  LEA.HI.X.SX32 R43, R111, R168, 0x1, P6 ;  /* 0x000000a86f2b7211 */ /* 0x000fe200030f0eff */
[----:B------:R-:W-:Y:S01]  /*5500*/  USHF.L.U32 UR6, UR4, 0x2, URZ ;  /* 0x0000000204067899 */ /* 0x000fe2000800063f */
[----:B------:R-:W-:Y:S01]  /*5510*/  LEA R46, P5, R109, R146, 0x1 ;  /* 0x000000926d2e7211 */ /* 0x000fe200078a08ff */
[----:B------:R-:W-:Y:S01]  /*5520*/  IMAD R151, R6, 0x2, R149 ;  /* 0x0000000206977824 */ /* 0x000fe200078e0295 */
[----:B------:R-:W-:-:S02]  /*5530*/  UIMAD.WIDE UR4, UR4, 0x4, URZ ;  /* 0x00000004040478a5 */ /* 0x000fc4000f8e023f */
[----:B------:R-:W-:Y:S01]  /*5540*/  LEA.HI.X.SX32 R47, R109, R168, 0x1, P5 ;  /* 0x000000a86d2f7211 */ /* 0x000fe200028f0eff */
[C---:B------:R-:W-:Y:S01]  /*5550*/  IMAD R155, R6.reuse, 0x2, R151 ;  /* 0x00000002069b7824 */ /* 0x040fe200078e0297 */
[C---:B------:R-:W-:Y:S01]  /*5560*/  LEA R52, P5, R55.reuse, R146, 0x1 ;  /* 0x0000009237347211 */ /* 0x040fe200078a08ff */
[----:B------:R-:W-:Y:S02]  /*5570*/  STSM.16.M88.4 [R50], R28 ;  /* 0x0000001c32007844 */ /* 0x000fe40000000200 */
[C---:B------:R-:W-:Y:S01]  /*5580*/  IMAD R153, R6.reuse, 0x2, R155 ;  /* 0x0000000206997824 */ /* 0x040fe200078e029b */
[----:B------:R-:W-:Y:S01]  /*5590*/  LEA.HI.X.SX32 R53, R55, R168, 0x1, P5 ;  /* 0x000000a837357211 */ /* 0x000fe200028f0eff */
[----:B------:R-:W-:Y:S02]  /*55a0*/  BAR.SYNC.DEFER_BLOCKING 0x0 ;  /* 0x0000000000007b1d */ /* 0x000fe40000010000 */
[----:B------:R-:W-:Y:S01]  /*55b0*/  IMAD R157, R6, 0x2, R153 ;  /* 0x00000002069d7824 */ /* 0x000fe200078e0299 */
[----:B------:R-:W-:-:S03]  /*55c0*/  LEA R60, P5, R70, R146, 0x1 ;  /* 0x00000092463c7211 */ /* 0x000fc600078a08ff */
[----:B------:R-:W-:Y:S01]  /*55d0*/  IMAD R165, R6, 0x2, R157 ;  /* 0x0000000206a57824 */ /* 0x000fe200078e029d */
[----:B------:R-:W-:Y:S02]  /*55e0*/  LEA.HI.X.SX32 R61, R70, R168, 0x1, P5 ;  /* 0x000000a8463d7211 */ /* 0x000fe400028f0eff */
[----:B------:R-:W-:Y:S01]  /*55f0*/  LEA R70, P5, R71, R146, 0x1 ;  /* 0x0000009247467211 */ /* 0x000fe200078a08ff */
[----:B------:R-:W-:-:S03]  /*5600*/  IMAD R167, R6, 0x2, R165 ;  /* 0x0000000206a77824 */ /* 0x000fc600078e02a5 */
[----:B------:R-:W-:Y:S01]  /*5610*/  LEA.HI.X.SX32 R71, R71, R168, 0x1, P5 ;  /* 0x000000a847477211 */ /* 0x000fe200028f0eff */
[----:B------:R-:W-:Y:S01]  /*5620*/  IMAD R166, R6, 0x2, R167 ;  /* 0x0000000206a67824 */ /* 0x000fe200078e02a7 */
[----:B------:R-:W-:-:S04]  /*5630*/  LEA R6, P4, R7, R146, 0x1 ;  /* 0x0000009207067211 */ /* 0x000fc800078808ff */
[----:B------:R-:W-:Y:S01]  /*5640*/  LEA.HI.X.SX32 R7, R7, R168, 0x1, P4 ;  /* 0x000000a807077211 */ /* 0x000fe200020f0eff */
[----:B------:R-:W5:Y:S01]  /*5650*/  LDS.128 R28, [R5] ;  /* 0x00000000051c7984 */ /* 0x000f620000000c00 */
[----:B------:R-:W-:Y:S06]  /*5660*/  BAR.SYNC.DEFER_BLOCKING 0x0 ;  /* 0x0000000000007b1d */ /* 0x000fec0000010000 */
[----:B------:R-:W-:Y:S02]  /*5670*/  STSM.16.M88.4 [R50], R32 ;  /* 0x0000002032007844 */ /* 0x000fe40000000200 */
[----:B------:R-:W-:Y:S06]  /*5680*/  BAR.SYNC.DEFER_BLOCKING 0x0 ;  /* 0x0000000000007b1d */ /* 0x000fec0000010000 */
[----:B------:R-:W5:Y:S02]  /*5690*/  LDS.128 R32, [R5] ;  /* 0x0000000005207984 */ /* 0x000f640000000c00 */
[----:B------:R-:W-:Y:S06]  /*56a0*/  BAR.SYNC.DEFER_BLOCKING 0x0 ;  /* 0x0000000000007b1d */ /* 0x000fec0000010000 */
[----:B------:R1:W-:Y:S02]  /*56b0*/  STSM.16.M88.4 [R50], R36 ;  /* 0x0000002432007844 */ /* 0x0003e40000000200 */
[----:B------:R-:W-:Y:S01]  /*56c0*/  BAR.SYNC.DEFER_BLOCKING 0x0 ;  /* 0x0000000000007b1d */ /* 0x000fe20000010000 */
[----:B-1----:R-:W-:-:S02]  /*56d0*/  LEA R38, P3, R103, R146, 0x1 ;  /* 0x0000009267267211 */ /* 0x002fc400078608ff */
[----:B------:R-:W-:Y:S02]  /*56e0*/  LEA R50, P4, R51, R146, 0x1 ;  /* 0x0000009233327211 */ /* 0x000fe400078808ff */
[----:B------:R-:W-:Y:S02]  /*56f0*/  LEA.HI.X.SX32 R39, R103, R168, 0x1, P3 ;  /* 0x000000a867277211 */ /* 0x000fe400018f0eff */
[----:B------:R-:W-:Y:S02]  /*5700*/  LEA R56, P3, R59, R146, 0x1 ;  /* 0x000000923b387211 */ /* 0x000fe400078608ff */
[-C--:B------:R-:W-:Y:S02]  /*5710*/  LEA.HI.X.SX32 R51, R51, R168.reuse, 0x1, P4 ;  /* 0x000000a833337211 */ /* 0x080fe400020f0eff */
[----:B------:R-:W-:Y:S02]  /*5720*/  LEA.HI.X.SX32 R57, R59, R168, 0x1, P3 ;  /* 0x000000a83b397211 */ /* 0x000fe400018f0eff */
[-C--:B------:R-:W-:Y:S01]  /*5730*/  LEA R64, P3, R74, R146.reuse, 0x1 ;  /* 0x000000924a407211 */ /* 0x080fe200078608ff */
[----:B------:R-:W-:Y:S01]  /*5740*/  STG.E.U16 desc[UR18][R44.64], R8 ;  /* 0x000000082c007986 */ /* 0x000fe2000c101512 */
[----:B------:R-:W-:-:S02]  /*5750*/  LEA R58, P4, R82, R146, 0x1 ;  /* 0x00000092523a7211 */ /* 0x000fc400078808ff */
[----:B------:R-:W-:Y:S01]  /*5760*/  LEA.HI.X.SX32 R65, R74, R168, 0x1, P3 ;  /* 0x000000a84a417211 */ /* 0x000fe200018f0eff */
[----:B------:R-:W-:Y:S01]  /*5770*/  STG.E.U16 desc[UR18][R42.64], R9 ;  /* 0x000000092a007986 */ /* 0x000fe2000c101512 */
[C---:B------:R-:W-:Y:S02]  /*5780*/  LEA R74, P3, R75.reuse, R146, 0x1 ;  /* 0x000000924b4a7211 */ /* 0x040fe400078608ff */
[-C--:B------:R-:W-:Y:S01]  /*5790*/  LEA.HI.X.SX32 R59, R82, R168.reuse, 0x1, P4 ;  /* 0x000000a8523b7211 */ /* 0x080fe200020f0eff */
[----:B------:R1:W-:Y:S01]  /*57a0*/  STG.E.U16 desc[UR18][R40.64], R10 ;  /* 0x0000000a28007986 */ /* 0x0003e2000c101512 */
[----:B------:R-:W-:Y:S02]  /*57b0*/  LEA.HI.X.SX32 R75, R75, R168, 0x1, P3 ;  /* 0x000000a84b4b7211 */ /* 0x000fe400018f0eff */
[-C--:B------:R-:W-:Y:S01]  /*57c0*/  LEA R82, P3, R83, R146.reuse, 0x1 ;  /* 0x0000009253527211 */ /* 0x080fe200078608ff */
[----:B------:R3:W-:Y:S01]  /*57d0*/  STG.E.U16 desc[UR18][R6.64], R11 ;  /* 0x0000000b06007986 */ /* 0x0007e2000c101512 */
[----:B------:R-:W-:-:S02]  /*57e0*/  LEA R36, P6, R105, R146, 0x1 ;  /* 0x0000009269247211 */ /* 0x000fc400078c08ff */
[----:B------:R-:W-:Y:S02]  /*57f0*/  LEA.HI.X.SX32 R83, R83, R168, 0x1, P3 ;  /* 0x000000a853537211 */ /* 0x000fe400018f0eff */
[----:B------:R-:W-:Y:S02]  /*5800*/  LEA R104, P3, R99, R146, 0x1 ;  /* 0x0000009263687211 */ /* 0x000fe400078608ff */
[-C--:B------:R-:W-:Y:S02]  /*5810*/  LEA.HI.X.SX32 R37, R105, R168.reuse, 0x1, P6 ;  /* 0x000000a869257211 */ /* 0x080fe400030f0eff */
[----:B------:R-:W-:Y:S02]  /*5820*/  LEA.HI.X.SX32 R105, R99, R168, 0x1, P3 ;  /* 0x000000a863697211 */ /* 0x000fe400018f0eff */
[-C--:B------:R-:W-:Y:S02]  /*5830*/  LEA R54, P6, R101, R146.reuse, 0x1 ;  /* 0x0000009265367211 */ /* 0x080fe400078c08ff */
[----:B------:R-:W-:-:S02]  /*5840*/  LEA R112, P3, R95, R146, 0x1 ;  /* 0x000000925f707211 */ /* 0x000fc400078608ff */
[-C--:B------:R-:W-:Y:S02]  /*5850*/  LEA.HI.X.SX32 R55, R101, R168.reuse, 0x1, P6 ;  /* 0x000000a865377211 */ /* 0x080fe400030f0eff */
[----:B------:R-:W-:Y:S02]  /*5860*/  LEA.HI.X.SX32 R113, R95, R168, 0x1, P3 ;  /* 0x000000a85f717211 */ /* 0x000fe400018f0eff */
[-C--:B------:R-:W-:Y:S02]  /*5870*/  LEA R62, P6, R63, R146.reuse, 0x1 ;  /* 0x000000923f3e7211 */ /* 0x080fe400078c08ff */
[-C--:B------:R-:W-:Y:S02]  /*5880*/  LEA R158, P3, R91, R146.reuse, 0x1 ;  /* 0x000000925b9e7211 */ /* 0x080fe400078608ff */
[----:B------:R-:W-:Y:S02]  /*5890*/  LEA R68, P4, R78, R146, 0x1 ;  /* 0x000000924e447211 */ /* 0x000fe400078808ff */
[----:B------:R-:W-:-:S02]  /*58a0*/  LEA.HI.X.SX32 R63, R63, R168, 0x1, P6 ;  /* 0x000000a83f3f7211 */ /* 0x000fc400030f0eff */
[----:B------:R-:W-:Y:S02]  /*58b0*/  LEA.HI.X.SX32 R159, R91, R168, 0x1, P3 ;  /* 0x000000a85b9f7211 */ /* 0x000fe400018f0eff */
[-C--:B------:R-:W-:Y:S02]  /*58c0*/  LEA R72, P6, R73, R146.reuse, 0x1 ;  /* 0x0000009249487211 */ /* 0x080fe400078c08ff */
[----:B------:R-:W-:Y:S02]  /*58d0*/  LEA R162, P3, R67, R146, 0x1 ;  /* 0x0000009243a27211 */ /* 0x000fe400078608ff */
[----:B------:R-:W-:Y:S02]  /*58e0*/  LEA.HI.X.SX32 R69, R78, R168, 0x1, P4 ;  /* 0x000000a84e457211 */ /* 0x000fe400020f0eff */
[----:B------:R-:W-:Y:S02]  /*58f0*/  LEA R76, P4, R77, R146, 0x1 ;  /* 0x000000924d4c7211 */ /* 0x000fe400078808ff */
[----:B-1----:R-:W-:-:S02]  /*5900*/  PRMT R41, R8, 0x7632, R41 ;  /* 0x0000763208297816 */ /* 0x002fc40000000029 */
[----:B------:R-:W-:Y:S02]  /*5910*/  PRMT R43, R9, 0x7632, R43 ;  /* 0x00007632092b7816 */ /* 0x000fe4000000002b */
[----:B------:R-:W-:Y:S01]  /*5920*/  LEA R78, P5, R79, R146, 0x1 ;  /* 0x000000924f4e7211 */ /* 0x000fe200078a08ff */
[----:B------:R-:W-:Y:S01]  /*5930*/  STG.E.U16 desc[UR18][R46.64], R41 ;  /* 0x000000292e007986 */ /* 0x000fe2000c101512 */
[-C--:B------:R-:W-:Y:S02]  /*5940*/  LEA.HI.X.SX32 R73, R73, R168.reuse, 0x1, P6 ;  /* 0x000000a849497211 */ /* 0x080fe400030f0eff */
[----:B------:R-:W-:Y:S01]  /*5950*/  LEA.HI.X.SX32 R163, R67, R168, 0x1, P3 ;  /* 0x000000a843a37211 */ /* 0x000fe200018f0eff */
[----:B------:R-:W-:Y:S01]  /*5960*/  STG.E.U16 desc[UR18][R36.64], R43 ;  /* 0x0000002b24007986 */ /* 0x000fe2000c101512 */
[----:B------:R-:W-:Y:S02]  /*5970*/  PRMT R45, R10, 0x7632, R45 ;  /* 0x000076320a2d7816 */ /* 0x000fe4000000002d */
[----:B------:R-:W-:-:S02]  /*5980*/  LEA R80, P6, R81, R146, 0x1 ;  /* 0x0000009251507211 */ /* 0x000fc400078c08ff */
[----:B------:R-:W-:Y:S01]  /*5990*/  PRMT R67, R11, 0x7632, R67 ;  /* 0x000076320b437816 */ /* 0x000fe20000000043 */
[----:B------:R-:W-:Y:S01]  /*59a0*/  STG.E.U16 desc[UR18][R38.64], R45 ;  /* 0x0000002d26007986 */ /* 0x000fe2000c101512 */
[----:B------:R-:W-:Y:S02]  /*59b0*/  LEA.HI.X.SX32 R77, R77, R168, 0x1, P4 ;  /* 0x000000a84d4d7211 */ /* 0x000fe400020f0eff */
[----:B------:R-:W-:Y:S01]  /*59c0*/  LEA R84, P4, R85, R146, 0x1 ;  /* 0x0000009255547211 */ /* 0x000fe200078808ff */
[----:B------:R-:W-:Y:S01]  /*59d0*/  STG.E.U16 desc[UR18][R50.64], R67 ;  /* 0x0000004332007986 */ /* 0x000fe2000c101512 */
[----:B------:R-:W-:Y:S02]  /*59e0*/  LEA.HI.X.SX32 R79, R79, R168, 0x1, P5 ;  /* 0x000000a84f4f7211 */ /* 0x000fe400028f0eff */
[----:B------:R-:W-:Y:S01]  /*59f0*/  LEA R86, P5, R87, R146, 0x1 ;  /* 0x0000009257567211 */ /* 0x000fe200078a08ff */
[----:B--2---:R-:W-:Y:S01]  /*5a00*/  STG.E.U16 desc[UR18][R52.64], R12 ;  /* 0x0000000c34007986 */ /* 0x004fe2000c101512 */
[----:B------:R-:W-:-:S02]  /*5a10*/  LEA.HI.X.SX32 R81, R81, R168, 0x1, P6 ;  /* 0x000000a851517211 */ /* 0x000fc400030f0eff */
[----:B------:R-:W-:Y:S01]  /*5a20*/  LEA R102, P6, R100, R146, 0x1 ;  /* 0x0000009264667211 */ /* 0x000fe200078c08ff */
[----:B------:R1:W-:Y:S01]  /*5a30*/  STG.E.U16 desc[UR18][R54.64], R13 ;  /* 0x0000000d36007986 */ /* 0x0003e2000c101512 */
[----:B---3--:R-:W-:Y:S02]  /*5a40*/  PRMT R7, R12, 0x7632, R7 ;  /* 0x000076320c077816 */ /* 0x008fe40000000007 */
[----:B------:R-:W-:Y:S01]  /*5a50*/  LEA.HI.X.SX32 R85, R85, R168, 0x1, P4 ;  /* 0x000000a855557211 */ /* 0x000fe200020f0eff */
[----:B------:R2:W-:Y:S01]  /*5a60*/  STG.E.U16 desc[UR18][R56.64], R14 ;  /* 0x0000000e38007986 */ /* 0x0005e2000c101512 */
[----:B------:R-:W-:Y:S02]  /*5a70*/  PRMT R8, R13, 0x7632, R8 ;  /* 0x000076320d087816 */ /* 0x000fe40000000008 */
[----:B------:R-:W-:Y:S01]  /*5a80*/  LEA R108, P4, R98, R146, 0x1 ;  /* 0x00000092626c7211 */ /* 0x000fe200078808ff */
[----:B------:R-:W-:Y:S01]  /*5a90*/  STG.E.U16 desc[UR18][R58.64], R15 ;  /* 0x0000000f3a007986 */ /* 0x000fe2000c101512 */
[----:B------:R-:W-:-:S02]  /*5aa0*/  PRMT R9, R14, 0x7632, R9 ;  /* 0x000076320e097816 */ /* 0x000fc40000000009 */
[----:B------:R-:W-:Y:S01]  /*5ab0*/  LEA.HI.X.SX32 R87, R87, R168, 0x1, P5 ;  /* 0x000000a857577211 */ /* 0x000fe200028f0eff */
[----:B------:R-:W-:Y:S01]  /*5ac0*/  STG.E.U16 desc[UR18][R60.64], R7 ;  /* 0x000000073c007986 */ /* 0x000fe2000c101512 */
[----:B------:R-:W-:Y:S01]  /*5ad0*/  PRMT R6, R15, 0x7632, R6 ;  /* 0x000076320f067816 */ /* 0x000fe20000000006 */
[----:B-1----:R-:W1:Y:S01]  /*5ae0*/  LDC.64 R12, c[0x0][0x230] ;  /* 0x00008c00ff0c7b82 */ /* 0x002e620000000a00 */
[----:B------:R-:W-:Y:S01]  /*5af0*/  LEA R110, P5, R97, R146, 0x1 ;  /* 0x00000092616e7211 */ /* 0x000fe200078a08ff */
[----:B------:R-:W-:Y:S01]  /*5b00*/  STG.E.U16 desc[UR18][R62.64], R8 ;  /* 0x000000083e007986 */ /* 0x000fe2000c101512 */
[----:B------:R-:W-:Y:S02]  /*5b10*/  LEA.HI.X.SX32 R103, R100, R168, 0x1, P6 ;  /* 0x000000a864677211 */ /* 0x000fe400030f0eff */
[----:B------:R-:W-:Y:S01]  /*5b20*/  LEA R100, P6, R96, R146, 0x1 ;  /* 0x0000009260647211 */ /* 0x000fe200078c08ff */
[----:B------:R-:W-:Y:S01]  /*5b30*/  STG.E.U16 desc[UR18][R64.64], R9 ;  /* 0x0000000940007986 */ /* 0x000fe2000c101512 */
[----:B------:R-:W-:-:S02]  /*5b40*/  LEA.HI.X.SX32 R109, R98, R168, 0x1, P4 ;  /* 0x000000a8626d7211 */ /* 0x000fc400020f0eff */
[----:B------:R-:W-:Y:S01]  /*5b50*/  LEA R98, P4, R94, R146, 0x1 ;  /* 0x000000925e627211 */ /* 0x000fe200078808ff */
[----:B------:R3:W-:Y:S01]  /*5b60*/  STG.E.U16 desc[UR18][R68.64], R6 ;  /* 0x0000000644007986 */ /* 0x0007e2000c101512 */
[----:B------:R-:W-:Y:S02]  /*5b70*/  LEA.HI.X.SX32 R111, R97, R168, 0x1, P5 ;  /* 0x000000a8616f7211 */ /* 0x000fe400028f0eff */
[----:B------:R-:W-:Y:S01]  /*5b80*/  PRMT R39, R16, 0x7632, R39 ;  /* 0x0000763210277816 */ /* 0x000fe20000000027 */
[----:B------:R-:W1:Y:S01]  /*5b90*/  LDS.128 R8, [R5] ;  /* 0x0000000005087984 */ /* 0x000e620000000c00 */
[----:B------:R-:W-:Y:S02]  /*5ba0*/  LEA R114, P5, R93, R146, 0x1 ;  /* 0x000000925d727211 */ /* 0x000fe400078a08ff */
[----:B------:R-:W-:Y:S01]  /*5bb0*/  LEA.HI.X.SX32 R101, R96, R168, 0x1, P6 ;  /* 0x000000a860657211 */ /* 0x000fe200030f0eff */
[----:B------:R-:W-:Y:S01]  /*5bc0*/  STG.E.U16 desc[UR18][R70.64], R16 ;  /* 0x0000001046007986 */ /* 0x000fe2000c101512 */
[----:B------:R-:W-:-:S02]  /*5bd0*/  PRMT R40, R17, 0x7632, R40 ;  /* 0x0000763211287816 */ /* 0x000fc40000000028 */
[----:B------:R-:W-:Y:S01]  /*5be0*/  LEA R96, P6, R92, R146, 0x1 ;  /* 0x000000925c607211 */ /* 0x000fe200078c08ff */
[----:B------:R-:W-:Y:S01]  /*5bf0*/  STG.E.U16 desc[UR18][R72.64], R17 ;  /* 0x0000001148007986 */ /* 0x000fe2000c101512 */
[----:B------:R-:W-:Y:S02]  /*5c00*/  PRMT R41, R18, 0x7632, R41 ;  /* 0x0000763212297816 */ /* 0x000fe40000000029 */
[----:B------:R-:W-:Y:S01]  /*5c10*/  LEA.HI.X.SX32 R99, R94, R168, 0x1, P4 ;  /* 0x000000a85e637211 */ /* 0x000fe200020f0eff */
[----:B------:R-:W-:Y:S01]  /*5c20*/  STG.E.U16 desc[UR18][R74.64], R18 ;  /* 0x000000124a007986 */ /* 0x000fe2000c101512 */
[----:B------:R-:W-:Y:S02]  /*5c30*/  PRMT R42, R19, 0x7632, R42 ;  /* 0x00007632132a7816 */ /* 0x000fe4000000002a */
[----:B------:R-:W-:Y:S01]  /*5c40*/  LEA R94, P4, R90, R146, 0x1 ;  /* 0x000000925a5e7211 */ /* 0x000fe200078808ff */
[----:B------:R-:W-:Y:S01]  /*5c50*/  STG.E.U16 desc[UR18][R76.64], R19 ;  /* 0x000000134c007986 */ /* 0x000fe2000c101512 */
[----:B------:R-:W-:-:S02]  /*5c60*/  LEA.HI.X.SX32 R115, R93, R168, 0x1, P5 ;  /* 0x000000a85d737211 */ /* 0x000fc400028f0eff */
[----:B------:R-:W-:Y:S01]  /*5c70*/  LEA R160, P5, R89, R146, 0x1 ;  /* 0x0000009259a07211 */ /* 0x000fe200078a08ff */
[----:B------:R-:W-:Y:S01]  /*5c80*/  STG.E.U16 desc[UR18][R78.64], R39 ;  /* 0x000000274e007986 */ /* 0x000fe2000c101512 */
[----:B------:R-:W-:Y:S02]  /*5c90*/  LEA.HI.X.SX32 R97, R92, R168, 0x1, P6 ;  /* 0x000000a85c617211 */ /* 0x000fe400030f0eff */
[----:B------:R-:W-:Y:S01]  /*5ca0*/  LEA R92, P6, R88, R146, 0x1 ;  /* 0x00000092585c7211 */ /* 0x000fe200078c08ff */
[----:B------:R0:W-:Y:S01]  /*5cb0*/  STG.E.U16 desc[UR18][R80.64], R40 ;  /* 0x0000002850007986 */ /* 0x0001e2000c101512 */
[----:B------:R-:W-:Y:S02]  /*5cc0*/  LEA.HI.X.SX32 R95, R90, R168, 0x1, P4 ;  /* 0x000000a85a5f7211 */ /* 0x000fe400020f0eff */
[----:B----4-:R-:W-:Y:S01]  /*5cd0*/  PRMT R55, R20, 0x7632, R55 ;  /* 0x0000763214377816 */ /* 0x010fe20000000037 */
[----:B------:R4:W-:Y:S01]  /*5ce0*/  STG.E.U16 desc[UR18][R82.64], R41 ;  /* 0x0000002952007986 */ /* 0x0009e2000c101512 */
[----:B------:R-:W-:-:S02]  /*5cf0*/  LEA R90, P4, R107, R146, 0x1 ;  /* 0x000000926b5a7211 */ /* 0x000fc400078808ff */
[----:B------:R-:W-:Y:S01]  /*5d00*/  PRMT R50, R21, 0x7632, R50 ;  /* 0x0000763215327816 */ /* 0x000fe20000000032 */
[----:B------:R-:W-:Y:S01]  /*5d10*/  STG.E.U16 desc[UR18][R84.64], R42 ;  /* 0x0000002a54007986 */ /* 0x000fe2000c101512 */
[----:B------:R-:W-:Y:S02]  /*5d20*/  LEA.HI.X.SX32 R161, R89, R168, 0x1, P5 ;  /* 0x000000a859a17211 */ /* 0x000fe400028f0eff */
[----:B--2---:R-:W-:Y:S01]  /*5d30*/  PRMT R56, R22, 0x7632, R56 ;  /* 0x0000763216387816 */ /* 0x004fe20000000038 */
[----:B------:R-:W-:Y:S01]  /*5d40*/  STG.E.U16 desc[UR18][R86.64], R20 ;  /* 0x0000001456007986 */ /* 0x000fe2000c101512 */
[----:B------:R-:W-:Y:S02]  /*5d50*/  LEA R118, P5, R119, R146, 0x1 ;  /* 0x0000009277767211 */ /* 0x000fe400078a08ff */
[----:B------:R-:W-:Y:S01]  /*5d60*/  LEA.HI.X.SX32 R93, R88, R168, 0x1, P6 ;  /* 0x000000a8585d7211 */ /* 0x000fe200030f0eff */
[----:B------:R-:W-:Y:S01]  /*5d70*/  STG.E.U16 desc[UR18][R102.64], R21 ;  /* 0x0000001566007986 */ /* 0x000fe2000c101512 */
[----:B---3--:R-:W-:-:S02]  /*5d80*/  PRMT R6, R23, 0x7632, R6 ;  /* 0x0000763217067816 */ /* 0x008fc40000000006 */
[-C--:B------:R-:W-:Y:S01]  /*5d90*/  LEA R88, P6, R117, R146.reuse, 0x1 ;  /* 0x0000009275587211 */ /* 0x080fe200078c08ff */
[----:B------:R-:W-:Y:S01]  /*5da0*/  STG.E.U16 desc[UR18][R104.64], R22 ;  /* 0x0000001668007986 */ /* 0x000fe2000c101512 */
[----:B------:R-:W-:Y:S02]  /*5db0*/  LEA R106, P3, R123, R146, 0x1 ;  /* 0x000000927b6a7211 */ /* 0x000fe400078608ff */
[----:B------:R-:W-:Y:S01]  /*5dc0*/  LEA.HI.X.SX32 R91, R107, R168, 0x1, P4 ;  /* 0x000000a86b5b7211 */ /* 0x000fe200020f0eff */
[----:B------:R-:W-:Y:S01]  /*5dd0*/  STG.E.U16 desc[UR18][R108.64], R23 ;  /* 0x000000176c007986 */ /* 0x000fe2000c101512 */
[----:B------:R-:W-:Y:S02]  /*5de0*/  LEA R116, P4, R121, R146, 0x1 ;  /* 0x0000009279747211 */ /* 0x000fe400078808ff */
[----:B------:R-:W-:Y:S01]  /*5df0*/  LEA.HI.X.SX32 R119, R119, R168, 0x1, P5 ;  /* 0x000000a877777211 */ /* 0x000fe200028f0eff */
[----:B------:R-:W-:Y:S01]  /*5e00*/  STG.E.U16 desc[UR18][R110.64], R55 ;  /* 0x000000376e007986 */ /* 0x000fe2000c101512 */
[----:B------:R-:W-:-:S02]  /*5e10*/  LEA R120, P5, R125, R146, 0x1 ;  /* 0x000000927d787211 */ /* 0x000fc400078a08ff */
[----:B------:R-:W-:Y:S01]  /*5e20*/  LEA.HI.X.SX32 R89, R117, R168, 0x1, P6 ;  /* 0x000000a875597211 */ /* 0x000fe200030f0eff */
[----:B------:R-:W-:Y:S01]  /*5e30*/  STG.E.U16 desc[UR18][R100.64], R50 ;  /* 0x0000003264007986 */ /* 0x000fe2000c101512 */
[----:B0-----:R-:W-:Y:S02]  /*5e40*/  PRMT R80, R24, 0x7632, R80 ;  /* 0x0000763218507816 */ /* 0x001fe40000000050 */
[----:B------:R-:W-:Y:S01]  /*5e50*/  LEA R122, P6, R143, R146, 0x1 ;  /* 0x000000928f7a7211 */ /* 0x000fe200078c08ff */
[----:B------:R-:W-:Y:S01]  /*5e60*/  STG.E.U16 desc[UR18][R112.64], R56 ;  /* 0x0000003870007986 */ /* 0x000fe2000c101512 */
[----:B------:R-:W-:Y:S02]  /*5e70*/  LEA.HI.X.SX32 R107, R123, R168, 0x1, P3 ;  /* 0x000000a87b6b7211 */ /* 0x000fe400018f0eff */
[----:B------:R-:W-:Y:S01]  /*5e80*/  PRMT R46, R25, 0x7632, R46 ;  /* 0x00007632192e7816 */ /* 0x000fe2000000002e */
[----:B------:R0:W-:Y:S01]  /*5e90*/  STG.E.U16 desc[UR18][R98.64], R6 ;  /* 0x0000000662007986 */ /* 0x0001e2000c101512 */
[----:B------:R-:W-:-:S02]  /*5ea0*/  LEA R124, P3, R147, R146, 0x1 ;  /* 0x00000092937c7211 */ /* 0x000fc400078608ff */
[----:B------:R-:W-:Y:S01]  /*5eb0*/  LEA.HI.X.SX32 R117, R121, R168, 0x1, P4 ;  /* 0x000000a879757211 */ /* 0x000fe200020f0eff */
[----:B------:R-:W-:Y:S01]  /*5ec0*/  STG.E.U16 desc[UR18][R114.64], R24 ;  /* 0x0000001872007986 */ /* 0x000fe2000c101512 */
[----:B------:R-:W-:Y:S02]  /*5ed0*/  PRMT R81, R26, 0x7632, R81 ;  /* 0x000076321a517816 */ /* 0x000fe40000000051 */
[----:B------:R-:W-:Y:S01]  /*5ee0*/  LEA R142, P4, R145, R146, 0x1 ;  /* 0x00000092918e7211 */ /* 0x000fe200078808ff */
[----:B------:R-:W-:Y:S01]  /*5ef0*/  STG.E.U16 desc[UR18][R96.64], R25 ;  /* 0x0000001960007986 */ /* 0x000fe2000c101512 */
[----:B------:R-:W-:Y:S02]  /*5f00*/  PRMT R45, R27, 0x7632, R45 ;  /* 0x000076321b2d7816 */ /* 0x000fe4000000002d */
[----:B------:R-:W-:Y:S01]  /*5f10*/  LEA.HI.X.SX32 R121, R125, R168, 0x1, P5 ;  /* 0x000000a87d797211 */ /* 0x000fe200028f0eff */
[----:B------:R-:W-:Y:S01]  /*5f20*/  STG.E.U16 desc[UR18][R158.64], R26 ;  /* 0x0000001a9e007986 */ /* 0x000fe2000c101512 */
[----:B------:R-:W-:-:S02]  /*5f30*/  LEA R134, P5, R135, R146, 0x1 ;  /* 0x0000009287867211 */ /* 0x000fc400078a08ff */
[----:B------:R-:W-:Y:S01]  /*5f40*/  LEA.HI.X.SX32 R123, R143, R168, 0x1, P6 ;  /* 0x000000a88f7b7211 */ /* 0x000fe200030f0eff */
        /* <DEDUP_REMOVED lines=8> */
[----:B-----5:R-:W-:Y:S01]  /*5fd0*/  PRMT R60, R28, 0x7632, R60 ;  /* 0x000076321c3c7816 */ /* 0x020fe2000000003c */
[----:B------:R-:W-:Y:S01]  /*5fe0*/  STG.E.U16 desc[UR18][R162.64], R81 ;  /* 0x00000051a2007986 */ /* 0x000fe2000c101512 */
[----:B------:R-:W-:Y:S02]  /*5ff0*/  LEA.HI.X.SX32 R135, R135, R168, 0x1, P5 ;  /* 0x000000a887877211 */ /* 0x000fe400028f0eff */
[----:B------:R-:W-:Y:S01]  /*6000*/  PRMT R61, R29, 0x7632, R61 ;  /* 0x000076321d3d7816 */ /* 0x000fe2000000003d */
[----:B------:R-:W-:Y:S01]  /*6010*/  STG.E.U16 desc[UR18][R90.64], R45 ;  /* 0x0000002d5a007986 */ /* 0x000fe2000c101512 */
[----:B------:R-:W-:Y:S02]  /*6020*/  LEA R138, P5, R139, R146, 0x1 ;  /* 0x000000928b8a7211 */ /* 0x000fe400078a08ff */
[----:B------:R-:W-:Y:S01]  /*6030*/  LEA.HI.X.SX32 R127, R127, R168, 0x1, P6 ;  /* 0x000000a87f7f7211 */ /* 0x000fe200030f0eff */
[----:B------:R-:W-:Y:S01]  /*6040*/  STG.E.U16 desc[UR18][R118.64], R28 ;  /* 0x0000001c76007986 */ /* 0x000fe2000c101512 */
[----:B------:R-:W-:-:S02]  /*6050*/  PRMT R62, R30, 0x7632, R62 ;  /* 0x000076321e3e7816 */ /* 0x000fc4000000003e */
[----:B------:R-:W-:Y:S01]  /*6060*/  LEA R130, P6, R131, R146, 0x1 ;  /* 0x0000009283827211 */ /* 0x000fe200078c08ff */
[----:B------:R-:W-:Y:S01]  /*6070*/  STG.E.U16 desc[UR18][R88.64], R29 ;  /* 0x0000001d58007986 */ /* 0x000fe2000c101512 */
[----:B------:R-:W-:Y:S02]  /*6080*/  LEA.HI.X.SX32 R137, R137, R168, 0x1, P3 ;  /* 0x000000a889897211 */ /* 0x000fe400018f0eff */
[----:B------:R-:W-:Y:S01]  /*6090*/  PRMT R71, R31, 0x7632, R71 ;  /* 0x000076321f477816 */ /* 0x000fe20000000047 */
[----:B------:R-:W-:Y:S01]  /*60a0*/  STG.E.U16 desc[UR18][R106.64], R30 ;  /* 0x0000001e6a007986 */ /* 0x000fe2000c101512 */
[----:B------:R-:W-:Y:S02]  /*60b0*/  LEA R140, P3, R141, R146, 0x1 ;  /* 0x000000928d8c7211 */ /* 0x000fe400078608ff */
        /* <DEDUP_REMOVED lines=18> */
[----:B------:R-:W-:Y:S01]  /*61e0*/  PRMT R70, R34, 0x7632, R70 ;  /* 0x0000763222467816 */ /* 0x000fe20000000046 */
[----:B------:R-:W-:Y:S01]  /*61f0*/  STG.E.U16 desc[UR18][R126.64], R33 ;  /* 0x000000217e007986 */ /* 0x000fe2000c101512 */
[----:B------:R-:W-:-:S02]  /*6200*/  LEA.HI.X.SX32 R145, R149, R168, 0x1, P5 ;  /* 0x000000a895917211 */ /* 0x000fc400028f0eff */
[----:B------:R-:W-:Y:S01]  /*6210*/  PRMT R5, R35, 0x7632, R5 ;  /* 0x0000763223057816 */ /* 0x000fe20000000005 */
        /* <DEDUP_REMOVED lines=11> */
[-C--:B------:R-:W-:Y:S01]  /*62d0*/  LEA.HI.X.SX32 R153, R157, R168.reuse, 0x1, P5 ;  /* 0x000000a89d997211 */ /* 0x080fe200028f0eff */
[----:B------:R-:W-:Y:S01]  /*62e0*/  STG.E.U16 desc[UR18][R140.64], R70 ;  /* 0x000000468c007986 */ /* 0x000fe2000c101512 */
[----:B-1----:R-:W-:Y:S02]  /*62f0*/  PRMT R76, R8, 0x7632, R76 ;  /* 0x00007632084c7816 */ /* 0x002fe4000000004c */
[----:B------:R-:W-:Y:S01]  /*6300*/  LEA.HI.X.SX32 R157, R165, R168, 0x1, P6 ;  /* 0x000000a8a59d7211 */ /* 0x000fe200030f0eff */
[----:B------:R1:W-:Y:S01]  /*6310*/  STG.E.U16 desc[UR18][R132.64], R5 ;  /* 0x0000000584007986 */ /* 0x0003e2000c101512 */
[----:B------:R-:W-:-:S02]  /*6320*/  PRMT R78, R9, 0x7632, R78 ;  /* 0x00007632094e7816 */ /* 0x000fc4000000004e */
[-C--:B------:R-:W-:Y:S01]  /*6330*/  LEA.HI.X.SX32 R165, R167, R168.reuse, 0x1, P3 ;  /* 0x000000a8a7a57211 */ /* 0x080fe200018f0eff */
[----:B------:R2:W-:Y:S01]  /*6340*/  STG.E.U16 desc[UR18][R144.64], R8 ;  /* 0x0000000890007986 */ /* 0x0005e2000c101512 */
[----:B----4-:R-:W-:Y:S02]  /*6350*/  PRMT R82, R10, 0x7632, R82 ;  /* 0x000076320a527816 */ /* 0x010fe40000000052 */
[----:B------:R-:W-:Y:S01]  /*6360*/  LEA.HI.X.SX32 R147, R166, R168, 0x1, P4 ;  /* 0x000000a8a6937211 */ /* 0x000fe200020f0eff */
[----:B------:R2:W-:Y:S01]  /*6370*/  STG.E.U16 desc[UR18][R148.64], R9 ;  /* 0x0000000994007986 */ /* 0x0005e2000c101512 */
[----:B------:R-:W-:Y:S02]  /*6380*/  PRMT R73, R11, 0x7632, R73 ;  /* 0x000076320b497816 */ /* 0x000fe40000000049 */
[----:B0-----:R-:W-:Y:S01]  /*6390*/  FSEL R6, R49, -INF , P1 ;  /* 0xff80000031067808 */ /* 0x001fe20000800000 */
[----:B------:R2:W-:Y:S01]  /*63a0*/  STG.E.U16 desc[UR18][R154.64], R10 ;  /* 0x0000000a9a007986 */ /* 0x0005e2000c101512 */
[----:B-1----:R-:W-:-:S03]  /*63b0*/  FSEL R5, R66, -INF , P2 ;  /* 0xff80000042057808 */ /* 0x002fc60001000000 */
[----:B------:R2:W-:Y:S02]  /*63c0*/  STG.E.U16 desc[UR18][R150.64], R11 ;  /* 0x0000000b96007986 */ /* 0x0005e4000c101512 */
[----:B------:R-:W-:Y:S01]  /*63d0*/  FFMA R4, R5, 0.69314718246459960938, R4 ;  /* 0x3f31721805047823 */ /* 0x000fe20000000004 */
[----:B------:R-:W-:Y:S01]  /*63e0*/  FFMA R5, R6, 0.69314718246459960938, R3 ;  /* 0x3f31721806057823 */ /* 0x000fe20000000003 */
[----:B------:R2:W-:Y:S01]  /*63f0*/  STG.E.U16 desc[UR18][R152.64], R76 ;  /* 0x0000004c98007986 */ /* 0x0005e2000c101512 */
[----:B------:R-:W-:Y:S01]  /*6400*/  LOP3.LUT R6, R2, 0xf8, RZ, 0xc0, !PT ;  /* 0x000000f802067812 */ /* 0x000fe200078ec0ff */
[C---:B------:R-:W-:Y:S02]  /*6410*/  IMAD.SHL.U32 R3, R0.reuse, 0x4, RZ ;  /* 0x0000000400037824 */ /* 0x040fe400078e00ff */
[----:B------:R2:W-:Y:S01]  /*6420*/  STG.E.U16 desc[UR18][R156.64], R78 ;  /* 0x0000004e9c007986 */ /* 0x0005e2000c101512 */
[----:B------:R-:W-:Y:S02]  /*6430*/  IMAD.HI R0, R0, 0x4, RZ ;  /* 0x0000000400007827 */ /* 0x000fe400078e02ff */
[----:B------:R-:W-:Y:S01]  /*6440*/  IADD3 R2, P1, P2, R3, UR6, R12 ;  /* 0x0000000603027c10 */ /* 0x000fe2000fa3e00c */
[----:B------:R2:W-:Y:S03]  /*6450*/  STG.E.U16 desc[UR18][R164.64], R82 ;  /* 0x00000052a4007986 */ /* 0x0005e6000c101512 */
[----:B------:R-:W-:Y:S01]  /*6460*/  IADD3.X R3, R0, UR5, R13, P1, P2 ;  /* 0x0000000500037c10 */ /* 0x000fe20008fe440d */
[----:B------:R2:W-:Y:S01]  /*6470*/  STG.E.U16 desc[UR18][R146.64], R73 ;  /* 0x0000004992007986 */ /* 0x0005e2000c101512 */
[----:B------:R-:W-:Y:S06]  /*6480*/  BAR.SYNC.DEFER_BLOCKING 0x0 ;  /* 0x0000000000007b1d */ /* 0x000fec0000010000 */
[----:B------:R2:W-:Y:S02]  /*6490*/  STS.64 [R6+UR16], R4 ;  /* 0x0000000406007988 */ /* 0x0005e40008000a10 */
[----:B------:R-:W-:Y:S06]  /*64a0*/  BAR.SYNC.DEFER_BLOCKING 0x0 ;  /* 0x0000000000007b1d */ /* 0x000fec0000010000 */
[----:B------:R-:W-:Y:S05]  /*64b0*/  @P0 EXIT ;  /* 0x000000000000094d */ /* 0x000fea0003800000 */
[----:B--2---:R-:W0:Y:S04]  /*64c0*/  LDS R5, [R48] ;  /* 0x0000000030057984 */ /* 0x004e280000000800 */
[----:B0-----:R-:W-:Y:S01]  /*64d0*/  STG.E desc[UR18][R2.64], R5 ;  /* 0x0000000502007986 */ /* 0x001fe2000c101912 */
[----:B------:R-:W-:Y:S05]  /*64e0*/  EXIT ;  /* 0x000000000000794d */ /* 0x000fea0003800000 */
.L_x_2:
[----:B------:R-:W-:-:S00]  /*64f0*/  BRA `(.L_x_2) ;  /* 0xfffffffc00fc7947 */ /* 0x000fc0000383ffff */
[----:B------:R-:W-:-:S00]  /*6500*/  NOP ;  /* 0x0000000000007918 */ /* 0x000fc00000000000 */
[----:B------:R-:W-:-:S00]  /*6510*/  NOP ;  /* 0x0000000000007918 */ /* 0x000fc00000000000 */
[----:B------:R-:W-:-:S00]  /*6520*/  NOP ;  /* 0x0000000000007918 */ /* 0x000fc00000000000 */
[----:B------:R-:W-:-:S00]  /*6530*/  NOP ;  /* 0x0000000000007918 */ /* 0x000fc00000000000 */
[----:B------:R-:W-:-:S00]  /*6540*/  NOP ;  /* 0x0000000000007918 */ /* 0x000fc00000000000 */
[----:B------:R-:W-:-:S00]  /*6550*/  NOP ;  /* 0x0000000000007918 */ /* 0x000fc00000000000 */
[----:B------:R-:W-:-:S00]  /*6560*/  NOP ;  /* 0x0000000000007918 */ /* 0x000fc00000000000 */
[----:B------:R-:W-:-:S00]  /*6570*/  NOP ;  /* 0x0000000000007918 */ /* 0x000fc00000000000 */
.L_x_3:


//--------------------- .nv.global.init           --------------------------
	.section	.nv.global.init,"aw",@progbits
.nv.global.init:
	.type		_$_str,@object
	.size		_$_str,(.L_0 - _$_str)
_$_str:
        /*0000*/ 	.byte	0x5f, 0x5f, 0x43, 0x55, 0x44, 0x41, 0x5f, 0x46, 0x54, 0x5a, 0x00
.L_0:


//--------------------- .nv.shared.attn_fwd       --------------------------
	.section	.nv.shared.attn_fwd,"aw",@nobits
	.sectionflags	@""
	.align	16
	.zero		1024


//--------------------- .nv.shared.reserved.0     --------------------------
	.section	.nv.shared.reserved.0,"aw",@nobits
	.weak		__nv_reservedSMEM_offset_0_alias
	.size		__nv_reservedSMEM_offset_0_alias, 0, 0
	.other		__nv_reservedSMEM_offset_0_alias,@"STO_CUDA_RESERVED_SHARED STV_DEFAULT"
__nv_reservedSMEM_offset_0_alias:
	.zero		0


//--------------------- .nv.constant0.attn_fwd    --------------------------
	.section	.nv.constant0.attn_fwd,"a",@progbits
	.sectionflags	@""
	.align	4
.nv.constant0.attn_fwd:
	.zero		664


//--------------------- SYMBOLS --------------------------

	.type		.nv.reservedSmem.offset0,@object
	.size		.nv.reservedSmem.offset0,0x4
